//
// Generated by NVIDIA NVVM Compiler
//
// Compiler Build ID: CL-36424714
// Cuda compilation tools, release 13.0, V13.0.88
// Based on NVVM 20.0.0
//

.version 9.0
.target sm_100
.address_size 64

	// .globl	_Z42transpose_and_cast_uint8_t_to_padded_floatPhPfiii
// _ZZ27rotate_spectrum_channelwiseP6float2ifPfiE15smem_timeShifts has been demoted
.extern .shared .align 16 .b8 sharedMemory[];

.visible .entry _Z42transpose_and_cast_uint8_t_to_padded_floatPhPfiii(
	.param .u64 .ptr .align 1 _Z42transpose_and_cast_uint8_t_to_padded_floatPhPfiii_param_0,
	.param .u64 .ptr .align 1 _Z42transpose_and_cast_uint8_t_to_padded_floatPhPfiii_param_1,
	.param .u32 _Z42transpose_and_cast_uint8_t_to_padded_floatPhPfiii_param_2,
	.param .u32 _Z42transpose_and_cast_uint8_t_to_padded_floatPhPfiii_param_3,
	.param .u32 _Z42transpose_and_cast_uint8_t_to_padded_floatPhPfiii_param_4
)
{
	.reg .pred 	%p<4>;
	.reg .b16 	%rs<2>;
	.reg .b32 	%r<16>;
	.reg .b32 	%f<2>;
	.reg .b64 	%rd<9>;

	ld.param.u64 	%rd1, [_Z42transpose_and_cast_uint8_t_to_padded_floatPhPfiii_param_0];
	ld.param.u64 	%rd2, [_Z42transpose_and_cast_uint8_t_to_padded_floatPhPfiii_param_1];
	ld.param.u32 	%r5, [_Z42transpose_and_cast_uint8_t_to_padded_floatPhPfiii_param_2];
	ld.param.u32 	%r6, [_Z42transpose_and_cast_uint8_t_to_padded_floatPhPfiii_param_3];
	ld.param.u32 	%r4, [_Z42transpose_and_cast_uint8_t_to_padded_floatPhPfiii_param_4];
	mov.u32 	%r7, %ctaid.x;
	mov.u32 	%r8, %ntid.x;
	mov.u32 	%r9, %tid.x;
	mad.lo.s32 	%r1, %r7, %r8, %r9;
	mov.u32 	%r10, %ctaid.y;
	mov.u32 	%r11, %ntid.y;
	mov.u32 	%r12, %tid.y;
	mad.lo.s32 	%r13, %r10, %r11, %r12;
	setp.ge.s32 	%p1, %r1, %r6;
	setp.ge.s32 	%p2, %r13, %r5;
	or.pred  	%p3, %p1, %p2;
	@%p3 bra 	$L__BB0_2;
	cvta.to.global.u64 	%rd3, %rd1;
	cvta.to.global.u64 	%rd4, %rd2;
	mad.lo.s32 	%r14, %r5, %r1, %r13;
	cvt.s64.s32 	%rd5, %r14;
	add.s64 	%rd6, %rd3, %rd5;
	ld.global.u8 	%rs1, [%rd6];
	cvt.rn.f32.u16 	%f1, %rs1;
	mad.lo.s32 	%r15, %r4, %r13, %r1;
	mul.wide.s32 	%rd7, %r15, 4;
	add.s64 	%rd8, %rd4, %rd7;
	st.global.f32 	[%rd8], %f1;
$L__BB0_2:
	ret;

}
	// .globl	_Z27rotate_spectrum_channelwiseP6float2ifPfi
.visible .entry _Z27rotate_spectrum_channelwiseP6float2ifPfi(
	.param .u64 .ptr .align 1 _Z27rotate_spectrum_channelwiseP6float2ifPfi_param_0,
	.param .u32 _Z27rotate_spectrum_channelwiseP6float2ifPfi_param_1,
	.param .f32 _Z27rotate_spectrum_channelwiseP6float2ifPfi_param_2,
	.param .u64 .ptr .align 1 _Z27rotate_spectrum_channelwiseP6float2ifPfi_param_3,
	.param .u32 _Z27rotate_spectrum_channelwiseP6float2ifPfi_param_4
)
{
	.reg .pred 	%p<15>;
	.reg .b32 	%r<54>;
	.reg .b32 	%f<168>;
	.reg .b64 	%rd<29>;
	.reg .b64 	%fd<49>;
	// demoted variable
	.shared .align 4 .b8 _ZZ27rotate_spectrum_channelwiseP6float2ifPfiE15smem_timeShifts[16384];
	ld.param.u64 	%rd4, [_Z27rotate_spectrum_channelwiseP6float2ifPfi_param_0];
	ld.param.u32 	%r23, [_Z27rotate_spectrum_channelwiseP6float2ifPfi_param_1];
	ld.param.f32 	%f1, [_Z27rotate_spectrum_channelwiseP6float2ifPfi_param_2];
	ld.param.u64 	%rd3, [_Z27rotate_spectrum_channelwiseP6float2ifPfi_param_3];
	ld.param.u32 	%r24, [_Z27rotate_spectrum_channelwiseP6float2ifPfi_param_4];
	cvta.to.global.u64 	%rd1, %rd4;
	mov.u32 	%r1, %tid.x;
	setp.lt.s32 	%p1, %r24, 1;
	@%p1 bra 	$L__BB1_5;
	mov.u32 	%r2, %ntid.x;
	cvta.to.global.u64 	%rd2, %rd3;
	mov.b32 	%r47, 0;
$L__BB1_2:
	add.s32 	%r4, %r47, %r1;
	setp.ge.s32 	%p2, %r4, %r24;
	@%p2 bra 	$L__BB1_4;
	mul.wide.s32 	%rd5, %r4, 4;
	add.s64 	%rd6, %rd2, %rd5;
	ld.global.f32 	%f2, [%rd6];
	shl.b32 	%r26, %r4, 2;
	mov.u32 	%r27, _ZZ27rotate_spectrum_channelwiseP6float2ifPfiE15smem_timeShifts;
	add.s32 	%r28, %r27, %r26;
	st.shared.f32 	[%r28], %f2;
$L__BB1_4:
	add.s32 	%r47, %r47, %r2;
	setp.lt.s32 	%p3, %r47, %r24;
	@%p3 bra 	$L__BB1_2;
$L__BB1_5:
	setp.lt.s32 	%p4, %r24, 1;
	mov.u32 	%r29, %ctaid.x;
	mov.u32 	%r30, %ntid.x;
	mad.lo.s32 	%r6, %r29, %r30, %r1;
	setp.ge.s32 	%p5, %r6, %r23;
	or.pred  	%p6, %p5, %p4;
	@%p6 bra 	$L__BB1_17;
	cvt.f64.f32 	%fd3, %f1;
	mul.f64 	%fd1, %fd3, 0d401921FB54442D18;
	cvt.rn.f64.s32 	%fd2, %r6;
	and.b32  	%r7, %r24, 7;
	setp.lt.u32 	%p7, %r24, 8;
	mov.b32 	%r52, 0;
	@%p7 bra 	$L__BB1_9;
	and.b32  	%r52, %r24, 2147483640;
	neg.s32 	%r50, %r52;
	mov.u32 	%r33, _ZZ27rotate_spectrum_channelwiseP6float2ifPfiE15smem_timeShifts;
	add.s32 	%r48, %r33, 16;
	shl.b32 	%r10, %r23, 3;
	mul.wide.s32 	%rd9, %r23, 8;
	mov.u32 	%r49, %r6;
$L__BB1_8:
	.pragma "nounroll";
	mul.wide.s32 	%rd7, %r49, 8;
	add.s64 	%rd8, %rd1, %rd7;
	ld.global.v2.f32 	{%f3, %f4}, [%rd8];
	ld.shared.f32 	%f5, [%r48+-16];
	cvt.f64.f32 	%fd4, %f5;
	mul.f64 	%fd5, %fd1, %fd4;
	mul.f64 	%fd6, %fd5, %fd2;
	cvt.rn.f32.f64 	%f6, %fd6;
	sin.approx.f32 	%f7, %f6;
	cos.approx.f32 	%f8, %f6;
	mul.f32 	%f9, %f3, %f8;
	mul.f32 	%f10, %f4, %f7;
	sub.f32 	%f11, %f9, %f10;
	mul.f32 	%f12, %f4, %f8;
	fma.rn.f32 	%f13, %f3, %f7, %f12;
	st.global.v2.f32 	[%rd8], {%f11, %f13};
	add.s64 	%rd10, %rd8, %rd9;
	ld.global.v2.f32 	{%f14, %f15}, [%rd10];
	ld.shared.f32 	%f16, [%r48+-12];
	cvt.f64.f32 	%fd7, %f16;
	mul.f64 	%fd8, %fd1, %fd7;
	mul.f64 	%fd9, %fd8, %fd2;
	cvt.rn.f32.f64 	%f17, %fd9;
	sin.approx.f32 	%f18, %f17;
	cos.approx.f32 	%f19, %f17;
	mul.f32 	%f20, %f14, %f19;
	mul.f32 	%f21, %f15, %f18;
	sub.f32 	%f22, %f20, %f21;
	mul.f32 	%f23, %f15, %f19;
	fma.rn.f32 	%f24, %f14, %f18, %f23;
	st.global.v2.f32 	[%rd10], {%f22, %f24};
	add.s64 	%rd11, %rd10, %rd9;
	ld.global.v2.f32 	{%f25, %f26}, [%rd11];
	ld.shared.f32 	%f27, [%r48+-8];
	cvt.f64.f32 	%fd10, %f27;
	mul.f64 	%fd11, %fd1, %fd10;
	mul.f64 	%fd12, %fd11, %fd2;
	cvt.rn.f32.f64 	%f28, %fd12;
	sin.approx.f32 	%f29, %f28;
	cos.approx.f32 	%f30, %f28;
	mul.f32 	%f31, %f25, %f30;
	mul.f32 	%f32, %f26, %f29;
	sub.f32 	%f33, %f31, %f32;
	mul.f32 	%f34, %f26, %f30;
	fma.rn.f32 	%f35, %f25, %f29, %f34;
	st.global.v2.f32 	[%rd11], {%f33, %f35};
	add.s64 	%rd12, %rd11, %rd9;
	ld.global.v2.f32 	{%f36, %f37}, [%rd12];
	ld.shared.f32 	%f38, [%r48+-4];
	cvt.f64.f32 	%fd13, %f38;
	mul.f64 	%fd14, %fd1, %fd13;
	mul.f64 	%fd15, %fd14, %fd2;
	cvt.rn.f32.f64 	%f39, %fd15;
	sin.approx.f32 	%f40, %f39;
	cos.approx.f32 	%f41, %f39;
	mul.f32 	%f42, %f36, %f41;
	mul.f32 	%f43, %f37, %f40;
	sub.f32 	%f44, %f42, %f43;
	mul.f32 	%f45, %f37, %f41;
	fma.rn.f32 	%f46, %f36, %f40, %f45;
	st.global.v2.f32 	[%rd12], {%f44, %f46};
	add.s64 	%rd13, %rd12, %rd9;
	ld.global.v2.f32 	{%f47, %f48}, [%rd13];
	ld.shared.f32 	%f49, [%r48];
	cvt.f64.f32 	%fd16, %f49;
	mul.f64 	%fd17, %fd1, %fd16;
	mul.f64 	%fd18, %fd17, %fd2;
	cvt.rn.f32.f64 	%f50, %fd18;
	sin.approx.f32 	%f51, %f50;
	cos.approx.f32 	%f52, %f50;
	mul.f32 	%f53, %f47, %f52;
	mul.f32 	%f54, %f48, %f51;
	sub.f32 	%f55, %f53, %f54;
	mul.f32 	%f56, %f48, %f52;
	fma.rn.f32 	%f57, %f47, %f51, %f56;
	st.global.v2.f32 	[%rd13], {%f55, %f57};
	add.s64 	%rd14, %rd13, %rd9;
	ld.global.v2.f32 	{%f58, %f59}, [%rd14];
	ld.shared.f32 	%f60, [%r48+4];
	cvt.f64.f32 	%fd19, %f60;
	mul.f64 	%fd20, %fd1, %fd19;
	mul.f64 	%fd21, %fd20, %fd2;
	cvt.rn.f32.f64 	%f61, %fd21;
	sin.approx.f32 	%f62, %f61;
	cos.approx.f32 	%f63, %f61;
	mul.f32 	%f64, %f58, %f63;
	mul.f32 	%f65, %f59, %f62;
	sub.f32 	%f66, %f64, %f65;
	mul.f32 	%f67, %f59, %f63;
	fma.rn.f32 	%f68, %f58, %f62, %f67;
	st.global.v2.f32 	[%rd14], {%f66, %f68};
	add.s64 	%rd15, %rd14, %rd9;
	ld.global.v2.f32 	{%f69, %f70}, [%rd15];
	ld.shared.f32 	%f71, [%r48+8];
	cvt.f64.f32 	%fd22, %f71;
	mul.f64 	%fd23, %fd1, %fd22;
	mul.f64 	%fd24, %fd23, %fd2;
	cvt.rn.f32.f64 	%f72, %fd24;
	sin.approx.f32 	%f73, %f72;
	cos.approx.f32 	%f74, %f72;
	mul.f32 	%f75, %f69, %f74;
	mul.f32 	%f76, %f70, %f73;
	sub.f32 	%f77, %f75, %f76;
	mul.f32 	%f78, %f70, %f74;
	fma.rn.f32 	%f79, %f69, %f73, %f78;
	st.global.v2.f32 	[%rd15], {%f77, %f79};
	add.s64 	%rd16, %rd15, %rd9;
	ld.global.v2.f32 	{%f80, %f81}, [%rd16];
	ld.shared.f32 	%f82, [%r48+12];
	cvt.f64.f32 	%fd25, %f82;
	mul.f64 	%fd26, %fd1, %fd25;
	mul.f64 	%fd27, %fd26, %fd2;
	cvt.rn.f32.f64 	%f83, %fd27;
	sin.approx.f32 	%f84, %f83;
	cos.approx.f32 	%f85, %f83;
	mul.f32 	%f86, %f80, %f85;
	mul.f32 	%f87, %f81, %f84;
	sub.f32 	%f88, %f86, %f87;
	mul.f32 	%f89, %f81, %f85;
	fma.rn.f32 	%f90, %f80, %f84, %f89;
	st.global.v2.f32 	[%rd16], {%f88, %f90};
	add.s32 	%r50, %r50, 8;
	add.s32 	%r49, %r49, %r10;
	add.s32 	%r48, %r48, 32;
	setp.ne.s32 	%p8, %r50, 0;
	@%p8 bra 	$L__BB1_8;
$L__BB1_9:
	setp.eq.s32 	%p9, %r7, 0;
	@%p9 bra 	$L__BB1_17;
	and.b32  	%r18, %r24, 3;
	setp.lt.u32 	%p10, %r7, 4;
	@%p10 bra 	$L__BB1_12;
	mad.lo.s32 	%r34, %r52, %r23, %r6;
	mul.wide.s32 	%rd17, %r34, 8;
	add.s64 	%rd18, %rd1, %rd17;
	ld.global.v2.f32 	{%f91, %f92}, [%rd18];
	shl.b32 	%r35, %r52, 2;
	mov.u32 	%r36, _ZZ27rotate_spectrum_channelwiseP6float2ifPfiE15smem_timeShifts;
	add.s32 	%r37, %r36, %r35;
	ld.shared.f32 	%f93, [%r37];
	cvt.f64.f32 	%fd28, %f93;
	mul.f64 	%fd29, %fd1, %fd28;
	mul.f64 	%fd30, %fd29, %fd2;
	cvt.rn.f32.f64 	%f94, %fd30;
	sin.approx.f32 	%f95, %f94;
	cos.approx.f32 	%f96, %f94;
	mul.f32 	%f97, %f91, %f96;
	mul.f32 	%f98, %f92, %f95;
	sub.f32 	%f99, %f97, %f98;
	mul.f32 	%f100, %f92, %f96;
	fma.rn.f32 	%f101, %f91, %f95, %f100;
	st.global.v2.f32 	[%rd18], {%f99, %f101};
	mul.wide.s32 	%rd19, %r23, 8;
	add.s64 	%rd20, %rd18, %rd19;
	ld.global.v2.f32 	{%f102, %f103}, [%rd20];
	ld.shared.f32 	%f104, [%r37+4];
	cvt.f64.f32 	%fd31, %f104;
	mul.f64 	%fd32, %fd1, %fd31;
	mul.f64 	%fd33, %fd32, %fd2;
	cvt.rn.f32.f64 	%f105, %fd33;
	sin.approx.f32 	%f106, %f105;
	cos.approx.f32 	%f107, %f105;
	mul.f32 	%f108, %f102, %f107;
	mul.f32 	%f109, %f103, %f106;
	sub.f32 	%f110, %f108, %f109;
	mul.f32 	%f111, %f103, %f107;
	fma.rn.f32 	%f112, %f102, %f106, %f111;
	st.global.v2.f32 	[%rd20], {%f110, %f112};
	add.s64 	%rd21, %rd20, %rd19;
	ld.global.v2.f32 	{%f113, %f114}, [%rd21];
	ld.shared.f32 	%f115, [%r37+8];
	cvt.f64.f32 	%fd34, %f115;
	mul.f64 	%fd35, %fd1, %fd34;
	mul.f64 	%fd36, %fd35, %fd2;
	cvt.rn.f32.f64 	%f116, %fd36;
	sin.approx.f32 	%f117, %f116;
	cos.approx.f32 	%f118, %f116;
	mul.f32 	%f119, %f113, %f118;
	mul.f32 	%f120, %f114, %f117;
	sub.f32 	%f121, %f119, %f120;
	mul.f32 	%f122, %f114, %f118;
	fma.rn.f32 	%f123, %f113, %f117, %f122;
	st.global.v2.f32 	[%rd21], {%f121, %f123};
	add.s64 	%rd22, %rd21, %rd19;
	ld.global.v2.f32 	{%f124, %f125}, [%rd22];
	ld.shared.f32 	%f126, [%r37+12];
	cvt.f64.f32 	%fd37, %f126;
	mul.f64 	%fd38, %fd1, %fd37;
	mul.f64 	%fd39, %fd38, %fd2;
	cvt.rn.f32.f64 	%f127, %fd39;
	sin.approx.f32 	%f128, %f127;
	cos.approx.f32 	%f129, %f127;
	mul.f32 	%f130, %f124, %f129;
	mul.f32 	%f131, %f125, %f128;
	sub.f32 	%f132, %f130, %f131;
	mul.f32 	%f133, %f125, %f129;
	fma.rn.f32 	%f134, %f124, %f128, %f133;
	st.global.v2.f32 	[%rd22], {%f132, %f134};
	add.s32 	%r52, %r52, 4;
$L__BB1_12:
	setp.eq.s32 	%p11, %r18, 0;
	@%p11 bra 	$L__BB1_17;
	setp.eq.s32 	%p12, %r18, 1;
	@%p12 bra 	$L__BB1_15;
	mad.lo.s32 	%r38, %r52, %r23, %r6;
	mul.wide.s32 	%rd23, %r38, 8;
	add.s64 	%rd24, %rd1, %rd23;
	ld.global.v2.f32 	{%f135, %f136}, [%rd24];
	shl.b32 	%r39, %r52, 2;
	mov.u32 	%r40, _ZZ27rotate_spectrum_channelwiseP6float2ifPfiE15smem_timeShifts;
	add.s32 	%r41, %r40, %r39;
	ld.shared.f32 	%f137, [%r41];
	cvt.f64.f32 	%fd40, %f137;
	mul.f64 	%fd41, %fd1, %fd40;
	mul.f64 	%fd42, %fd41, %fd2;
	cvt.rn.f32.f64 	%f138, %fd42;
	sin.approx.f32 	%f139, %f138;
	cos.approx.f32 	%f140, %f138;
	mul.f32 	%f141, %f135, %f140;
	mul.f32 	%f142, %f136, %f139;
	sub.f32 	%f143, %f141, %f142;
	mul.f32 	%f144, %f136, %f140;
	fma.rn.f32 	%f145, %f135, %f139, %f144;
	st.global.v2.f32 	[%rd24], {%f143, %f145};
	mul.wide.s32 	%rd25, %r23, 8;
	add.s64 	%rd26, %rd24, %rd25;
	ld.global.v2.f32 	{%f146, %f147}, [%rd26];
	ld.shared.f32 	%f148, [%r41+4];
	cvt.f64.f32 	%fd43, %f148;
	mul.f64 	%fd44, %fd1, %fd43;
	mul.f64 	%fd45, %fd44, %fd2;
	cvt.rn.f32.f64 	%f149, %fd45;
	sin.approx.f32 	%f150, %f149;
	cos.approx.f32 	%f151, %f149;
	mul.f32 	%f152, %f146, %f151;
	mul.f32 	%f153, %f147, %f150;
	sub.f32 	%f154, %f152, %f153;
	mul.f32 	%f155, %f147, %f151;
	fma.rn.f32 	%f156, %f146, %f150, %f155;
	st.global.v2.f32 	[%rd26], {%f154, %f156};
	add.s32 	%r52, %r52, 2;
$L__BB1_15:
	and.b32  	%r42, %r24, 1;
	setp.eq.b32 	%p13, %r42, 1;
	not.pred 	%p14, %p13;
	@%p14 bra 	$L__BB1_17;
	mad.lo.s32 	%r43, %r52, %r23, %r6;
	mul.wide.s32 	%rd27, %r43, 8;
	add.s64 	%rd28, %rd1, %rd27;
	ld.global.v2.f32 	{%f157, %f158}, [%rd28];
	shl.b32 	%r44, %r52, 2;
	mov.u32 	%r45, _ZZ27rotate_spectrum_channelwiseP6float2ifPfiE15smem_timeShifts;
	add.s32 	%r46, %r45, %r44;
	ld.shared.f32 	%f159, [%r46];
	cvt.f64.f32 	%fd46, %f159;
	mul.f64 	%fd47, %fd1, %fd46;
	mul.f64 	%fd48, %fd47, %fd2;
	cvt.rn.f32.f64 	%f160, %fd48;
	sin.approx.f32 	%f161, %f160;
	cos.approx.f32 	%f162, %f160;
	mul.f32 	%f163, %f157, %f162;
	mul.f32 	%f164, %f158, %f161;
	sub.f32 	%f165, %f163, %f164;
	mul.f32 	%f166, %f158, %f162;
	fma.rn.f32 	%f167, %f157, %f161, %f166;
	st.global.v2.f32 	[%rd28], {%f165, %f167};
$L__BB1_17:
	ret;

}
	// .globl	_Z19sum_across_channelsP6float2S0_ii
.visible .entry _Z19sum_across_channelsP6float2S0_ii(
	.param .u64 .ptr .align 1 _Z19sum_across_channelsP6float2S0_ii_param_0,
	.param .u64 .ptr .align 1 _Z19sum_across_channelsP6float2S0_ii_param_1,
	.param .u32 _Z19sum_across_channelsP6float2S0_ii_param_2,
	.param .u32 _Z19sum_across_channelsP6float2S0_ii_param_3
)
{
	.reg .pred 	%p<11>;
	.reg .b32 	%r<38>;
	.reg .b32 	%f<159>;
	.reg .b64 	%rd<43>;

	ld.param.u64 	%rd3, [_Z19sum_across_channelsP6float2S0_ii_param_0];
	ld.param.u64 	%rd2, [_Z19sum_across_channelsP6float2S0_ii_param_1];
	ld.param.u32 	%r23, [_Z19sum_across_channelsP6float2S0_ii_param_2];
	ld.param.u32 	%r24, [_Z19sum_across_channelsP6float2S0_ii_param_3];
	cvta.to.global.u64 	%rd1, %rd3;
	mov.u32 	%r25, %ctaid.x;
	mov.u32 	%r26, %ntid.x;
	mov.u32 	%r27, %tid.x;
	mad.lo.s32 	%r1, %r25, %r26, %r27;
	setp.ge.s32 	%p1, %r1, %r23;
	@%p1 bra 	$L__BB2_15;
	setp.lt.s32 	%p2, %r24, 1;
	mov.f32 	%f157, 0f00000000;
	mov.f32 	%f158, %f157;
	@%p2 bra 	$L__BB2_14;
	and.b32  	%r2, %r24, 15;
	setp.lt.u32 	%p3, %r24, 16;
	mov.f32 	%f158, 0f00000000;
	mov.b32 	%r34, 0;
	mov.f32 	%f157, %f158;
	@%p3 bra 	$L__BB2_5;
	and.b32  	%r34, %r24, 2147483632;
	neg.s32 	%r32, %r34;
	shl.b32 	%r5, %r23, 4;
	mov.f32 	%f158, 0f00000000;
	mul.wide.s32 	%rd6, %r23, 8;
	mov.u32 	%r31, %r1;
$L__BB2_4:
	.pragma "nounroll";
	mul.wide.s32 	%rd4, %r31, 8;
	add.s64 	%rd5, %rd1, %rd4;
	ld.global.v2.f32 	{%f31, %f32}, [%rd5];
	add.f32 	%f33, %f158, %f31;
	add.f32 	%f34, %f157, %f32;
	add.s64 	%rd7, %rd5, %rd6;
	ld.global.v2.f32 	{%f35, %f36}, [%rd7];
	add.f32 	%f37, %f33, %f35;
	add.f32 	%f38, %f34, %f36;
	add.s64 	%rd8, %rd7, %rd6;
	ld.global.v2.f32 	{%f39, %f40}, [%rd8];
	add.f32 	%f41, %f37, %f39;
	add.f32 	%f42, %f38, %f40;
	add.s64 	%rd9, %rd8, %rd6;
	ld.global.v2.f32 	{%f43, %f44}, [%rd9];
	add.f32 	%f45, %f41, %f43;
	add.f32 	%f46, %f42, %f44;
	add.s64 	%rd10, %rd9, %rd6;
	ld.global.v2.f32 	{%f47, %f48}, [%rd10];
	add.f32 	%f49, %f45, %f47;
	add.f32 	%f50, %f46, %f48;
	add.s64 	%rd11, %rd10, %rd6;
	ld.global.v2.f32 	{%f51, %f52}, [%rd11];
	add.f32 	%f53, %f49, %f51;
	add.f32 	%f54, %f50, %f52;
	add.s64 	%rd12, %rd11, %rd6;
	ld.global.v2.f32 	{%f55, %f56}, [%rd12];
	add.f32 	%f57, %f53, %f55;
	add.f32 	%f58, %f54, %f56;
	add.s64 	%rd13, %rd12, %rd6;
	ld.global.v2.f32 	{%f59, %f60}, [%rd13];
	add.f32 	%f61, %f57, %f59;
	add.f32 	%f62, %f58, %f60;
	add.s64 	%rd14, %rd13, %rd6;
	ld.global.v2.f32 	{%f63, %f64}, [%rd14];
	add.f32 	%f65, %f61, %f63;
	add.f32 	%f66, %f62, %f64;
	add.s64 	%rd15, %rd14, %rd6;
	ld.global.v2.f32 	{%f67, %f68}, [%rd15];
	add.f32 	%f69, %f65, %f67;
	add.f32 	%f70, %f66, %f68;
	add.s64 	%rd16, %rd15, %rd6;
	ld.global.v2.f32 	{%f71, %f72}, [%rd16];
	add.f32 	%f73, %f69, %f71;
	add.f32 	%f74, %f70, %f72;
	add.s64 	%rd17, %rd16, %rd6;
	ld.global.v2.f32 	{%f75, %f76}, [%rd17];
	add.f32 	%f77, %f73, %f75;
	add.f32 	%f78, %f74, %f76;
	add.s64 	%rd18, %rd17, %rd6;
	ld.global.v2.f32 	{%f79, %f80}, [%rd18];
	add.f32 	%f81, %f77, %f79;
	add.f32 	%f82, %f78, %f80;
	add.s64 	%rd19, %rd18, %rd6;
	ld.global.v2.f32 	{%f83, %f84}, [%rd19];
	add.f32 	%f85, %f81, %f83;
	add.f32 	%f86, %f82, %f84;
	add.s64 	%rd20, %rd19, %rd6;
	ld.global.v2.f32 	{%f87, %f88}, [%rd20];
	add.f32 	%f89, %f85, %f87;
	add.f32 	%f90, %f86, %f88;
	add.s64 	%rd21, %rd20, %rd6;
	ld.global.v2.f32 	{%f91, %f92}, [%rd21];
	add.f32 	%f158, %f89, %f91;
	add.f32 	%f157, %f90, %f92;
	add.s32 	%r32, %r32, 16;
	add.s32 	%r31, %r31, %r5;
	setp.ne.s32 	%p4, %r32, 0;
	@%p4 bra 	$L__BB2_4;
$L__BB2_5:
	setp.eq.s32 	%p5, %r2, 0;
	@%p5 bra 	$L__BB2_14;
	and.b32  	%r11, %r24, 7;
	setp.lt.u32 	%p6, %r2, 8;
	@%p6 bra 	$L__BB2_8;
	mad.lo.s32 	%r29, %r34, %r23, %r1;
	mul.wide.s32 	%rd22, %r29, 8;
	add.s64 	%rd23, %rd1, %rd22;
	ld.global.v2.f32 	{%f94, %f95}, [%rd23];
	add.f32 	%f96, %f158, %f94;
	add.f32 	%f97, %f157, %f95;
	mul.wide.s32 	%rd24, %r23, 8;
	add.s64 	%rd25, %rd23, %rd24;
	ld.global.v2.f32 	{%f98, %f99}, [%rd25];
	add.f32 	%f100, %f96, %f98;
	add.f32 	%f101, %f97, %f99;
	add.s64 	%rd26, %rd25, %rd24;
	ld.global.v2.f32 	{%f102, %f103}, [%rd26];
	add.f32 	%f104, %f100, %f102;
	add.f32 	%f105, %f101, %f103;
	add.s64 	%rd27, %rd26, %rd24;
	ld.global.v2.f32 	{%f106, %f107}, [%rd27];
	add.f32 	%f108, %f104, %f106;
	add.f32 	%f109, %f105, %f107;
	add.s64 	%rd28, %rd27, %rd24;
	ld.global.v2.f32 	{%f110, %f111}, [%rd28];
	add.f32 	%f112, %f108, %f110;
	add.f32 	%f113, %f109, %f111;
	add.s64 	%rd29, %rd28, %rd24;
	ld.global.v2.f32 	{%f114, %f115}, [%rd29];
	add.f32 	%f116, %f112, %f114;
	add.f32 	%f117, %f113, %f115;
	add.s64 	%rd30, %rd29, %rd24;
	ld.global.v2.f32 	{%f118, %f119}, [%rd30];
	add.f32 	%f120, %f116, %f118;
	add.f32 	%f121, %f117, %f119;
	add.s64 	%rd31, %rd30, %rd24;
	ld.global.v2.f32 	{%f122, %f123}, [%rd31];
	add.f32 	%f158, %f120, %f122;
	add.f32 	%f157, %f121, %f123;
	add.s32 	%r34, %r34, 8;
$L__BB2_8:
	setp.eq.s32 	%p7, %r11, 0;
	@%p7 bra 	$L__BB2_14;
	and.b32  	%r14, %r24, 3;
	setp.lt.u32 	%p8, %r11, 4;
	@%p8 bra 	$L__BB2_11;
	mad.lo.s32 	%r30, %r34, %r23, %r1;
	mul.wide.s32 	%rd32, %r30, 8;
	add.s64 	%rd33, %rd1, %rd32;
	ld.global.v2.f32 	{%f125, %f126}, [%rd33];
	add.f32 	%f127, %f158, %f125;
	add.f32 	%f128, %f157, %f126;
	mul.wide.s32 	%rd34, %r23, 8;
	add.s64 	%rd35, %rd33, %rd34;
	ld.global.v2.f32 	{%f129, %f130}, [%rd35];
	add.f32 	%f131, %f127, %f129;
	add.f32 	%f132, %f128, %f130;
	add.s64 	%rd36, %rd35, %rd34;
	ld.global.v2.f32 	{%f133, %f134}, [%rd36];
	add.f32 	%f135, %f131, %f133;
	add.f32 	%f136, %f132, %f134;
	add.s64 	%rd37, %rd36, %rd34;
	ld.global.v2.f32 	{%f137, %f138}, [%rd37];
	add.f32 	%f158, %f135, %f137;
	add.f32 	%f157, %f136, %f138;
	add.s32 	%r34, %r34, 4;
$L__BB2_11:
	setp.eq.s32 	%p9, %r14, 0;
	@%p9 bra 	$L__BB2_14;
	mad.lo.s32 	%r37, %r34, %r23, %r1;
	neg.s32 	%r36, %r14;
$L__BB2_13:
	.pragma "nounroll";
	mul.wide.s32 	%rd38, %r37, 8;
	add.s64 	%rd39, %rd1, %rd38;
	ld.global.v2.f32 	{%f139, %f140}, [%rd39];
	add.f32 	%f158, %f158, %f139;
	add.f32 	%f157, %f157, %f140;
	add.s32 	%r37, %r37, %r23;
	add.s32 	%r36, %r36, 1;
	setp.ne.s32 	%p10, %r36, 0;
	@%p10 bra 	$L__BB2_13;
$L__BB2_14:
	cvta.to.global.u64 	%rd40, %rd2;
	mul.wide.s32 	%rd41, %r1, 8;
	add.s64 	%rd42, %rd40, %rd41;
	st.global.v2.f32 	[%rd42], {%f158, %f157};
$L__BB2_15:
	ret;

}
	// .globl	_Z30complexSquaredMagnitudeInPlacePfl
.visible .entry _Z30complexSquaredMagnitudeInPlacePfl(
	.param .u64 .ptr .align 1 _Z30complexSquaredMagnitudeInPlacePfl_param_0,
	.param .u64 _Z30complexSquaredMagnitudeInPlacePfl_param_1
)
{
	.reg .pred 	%p<2>;
	.reg .b32 	%r<5>;
	.reg .b32 	%f<5>;
	.reg .b64 	%rd<9>;

	ld.param.u64 	%rd3, [_Z30complexSquaredMagnitudeInPlacePfl_param_0];
	ld.param.u64 	%rd4, [_Z30complexSquaredMagnitudeInPlacePfl_param_1];
	cvta.to.global.u64 	%rd5, %rd3;
	mov.u32 	%r1, %ctaid.x;
	mov.u32 	%r2, %ntid.x;
	mov.u32 	%r3, %tid.x;
	mad.lo.s32 	%r4, %r1, %r2, %r3;
	cvt.u64.u32 	%rd1, %r4;
	mul.wide.u32 	%rd6, %r4, 8;
	add.s64 	%rd2, %rd5, %rd6;
	ld.global.f32 	%f2, [%rd2];
	ld.global.f32 	%f3, [%rd2+4];
	mul.f32 	%f4, %f3, %f3;
	fma.rn.f32 	%f1, %f2, %f2, %f4;
	bar.sync 	0;
	setp.le.s64 	%p1, %rd4, %rd1;
	@%p1 bra 	$L__BB3_2;
	shl.b64 	%rd7, %rd1, 2;
	sub.s64 	%rd8, %rd2, %rd7;
	st.global.f32 	[%rd8], %f1;
$L__BB3_2:
	ret;

}
	// .globl	_Z23pulscan_recursiveBoxcarPfP6float2lii
.visible .entry _Z23pulscan_recursiveBoxcarPfP6float2lii(
	.param .u64 .ptr .align 1 _Z23pulscan_recursiveBoxcarPfP6float2lii_param_0,
	.param .u64 .ptr .align 1 _Z23pulscan_recursiveBoxcarPfP6float2lii_param_1,
	.param .u64 _Z23pulscan_recursiveBoxcarPfP6float2lii_param_2,
	.param .u32 _Z23pulscan_recursiveBoxcarPfP6float2lii_param_3,
	.param .u32 _Z23pulscan_recursiveBoxcarPfP6float2lii_param_4
)
{
	.reg .pred 	%p<22>;
	.reg .b32 	%r<82>;
	.reg .b32 	%f<16>;
	.reg .b64 	%rd<77>;

	ld.param.u64 	%rd35, [_Z23pulscan_recursiveBoxcarPfP6float2lii_param_0];
	ld.param.u64 	%rd34, [_Z23pulscan_recursiveBoxcarPfP6float2lii_param_2];
	ld.param.u32 	%r30, [_Z23pulscan_recursiveBoxcarPfP6float2lii_param_3];
	ld.param.u32 	%r31, [_Z23pulscan_recursiveBoxcarPfP6float2lii_param_4];
	cvta.to.global.u64 	%rd1, %rd35;
	mov.u32 	%r1, %ntid.x;
	shl.b32 	%r2, %r1, 2;
	mov.u32 	%r3, %ctaid.x;
	mul.lo.s32 	%r4, %r3, %r1;
	mov.u32 	%r5, %tid.x;
	add.s32 	%r32, %r31, %r1;
	cvt.u64.u32 	%rd2, %r32;
	setp.ge.u32 	%p1, %r5, %r32;
	@%p1 bra 	$L__BB4_25;
	cvt.u64.u32 	%rd74, %r5;
	cvt.u64.u32 	%rd4, %r4;
	cvt.u64.u32 	%rd5, %r1;
	add.s64 	%rd36, %rd74, %rd5;
	max.u64 	%rd37, %rd36, %rd2;
	setp.lt.u64 	%p2, %rd36, %rd2;
	selp.u64 	%rd6, 1, 0, %p2;
	add.s64 	%rd38, %rd36, %rd6;
	sub.s64 	%rd7, %rd37, %rd38;
	and.b64  	%rd39, %rd7, -4294967296;
	setp.ne.s64 	%p3, %rd39, 0;
	@%p3 bra 	$L__BB4_3;
	cvt.u32.u64 	%r33, %rd5;
	cvt.u32.u64 	%r34, %rd7;
	div.u32 	%r35, %r34, %r33;
	cvt.u64.u32 	%rd70, %r35;
	bra.uni 	$L__BB4_4;
$L__BB4_3:
	div.u64 	%rd70, %rd7, %rd5;
$L__BB4_4:
	add.s64 	%rd11, %rd70, %rd6;
	and.b64  	%rd40, %rd11, 3;
	setp.eq.s64 	%p4, %rd40, 3;
	@%p4 bra 	$L__BB4_10;
	shl.b32 	%r36, %r5, 2;
	mad.lo.s32 	%r37, %r1, 20, %r36;
	mov.u32 	%r38, sharedMemory;
	add.s32 	%r76, %r38, %r37;
	add.s64 	%rd41, %rd74, %rd4;
	shl.b64 	%rd42, %rd41, 2;
	add.s64 	%rd72, %rd1, %rd42;
	shl.b64 	%rd13, %rd5, 2;
	add.s64 	%rd43, %rd11, 1;
	and.b64  	%rd71, %rd43, 3;
$L__BB4_6:
	.pragma "nounroll";
	add.s64 	%rd44, %rd4, %rd74;
	setp.lt.s64 	%p5, %rd44, %rd34;
	@%p5 bra 	$L__BB4_8;
	mov.b32 	%r39, 0;
	st.shared.u32 	[%r76], %r39;
	bra.uni 	$L__BB4_9;
$L__BB4_8:
	ld.global.f32 	%f3, [%rd72];
	st.shared.f32 	[%r76], %f3;
$L__BB4_9:
	add.s64 	%rd74, %rd74, %rd5;
	add.s32 	%r76, %r76, %r2;
	add.s64 	%rd72, %rd72, %rd13;
	add.s64 	%rd71, %rd71, -1;
	setp.ne.s64 	%p6, %rd71, 0;
	@%p6 bra 	$L__BB4_6;
$L__BB4_10:
	setp.lt.u64 	%p7, %rd11, 3;
	@%p7 bra 	$L__BB4_25;
	cvt.u32.u64 	%r41, %rd74;
	shl.b32 	%r42, %r41, 2;
	mad.lo.s32 	%r9, %r1, 20, %r42;
	mad.lo.s32 	%r10, %r1, 28, %r42;
	shl.b32 	%r43, %r1, 5;
	add.s32 	%r11, %r43, %r42;
	mad.lo.s32 	%r12, %r1, 24, %r42;
	shl.b64 	%rd45, %rd74, 2;
	shl.b64 	%rd46, %rd5, 2;
	add.s64 	%rd47, %rd45, %rd46;
	add.s64 	%rd22, %rd1, %rd47;
	mul.lo.s32 	%r44, %r3, %r1;
	cvt.u64.u32 	%rd23, %r44;
	mul.wide.u32 	%rd75, %r44, 4;
	shl.b64 	%rd48, %rd5, 3;
	add.s64 	%rd49, %rd48, %rd45;
	add.s64 	%rd25, %rd1, %rd49;
	mad.lo.s64 	%rd50, %rd5, 12, %rd45;
	add.s64 	%rd26, %rd1, %rd50;
	add.s64 	%rd27, %rd1, %rd45;
	mov.u32 	%r77, sharedMemory;
$L__BB4_12:
	add.s64 	%rd51, %rd23, %rd74;
	setp.ge.s64 	%p8, %rd51, %rd34;
	@%p8 bra 	$L__BB4_14;
	add.s64 	%rd52, %rd27, %rd75;
	ld.global.f32 	%f4, [%rd52];
	add.s32 	%r47, %r77, %r9;
	st.shared.f32 	[%r47], %f4;
	bra.uni 	$L__BB4_15;
$L__BB4_14:
	add.s32 	%r45, %r77, %r9;
	mov.b32 	%r46, 0;
	st.shared.u32 	[%r45], %r46;
$L__BB4_15:
	add.s64 	%rd53, %rd5, %rd23;
	add.s64 	%rd54, %rd53, %rd74;
	setp.lt.s64 	%p9, %rd54, %rd34;
	@%p9 bra 	$L__BB4_17;
	add.s32 	%r48, %r77, %r12;
	mov.b32 	%r49, 0;
	st.shared.u32 	[%r48], %r49;
	bra.uni 	$L__BB4_18;
$L__BB4_17:
	add.s64 	%rd55, %rd22, %rd75;
	ld.global.f32 	%f5, [%rd55];
	add.s32 	%r50, %r77, %r12;
	st.shared.f32 	[%r50], %f5;
$L__BB4_18:
	shl.b64 	%rd56, %rd5, 1;
	add.s64 	%rd57, %rd56, %rd23;
	add.s64 	%rd58, %rd57, %rd74;
	setp.lt.s64 	%p10, %rd58, %rd34;
	@%p10 bra 	$L__BB4_20;
	add.s32 	%r51, %r77, %r10;
	mov.b32 	%r52, 0;
	st.shared.u32 	[%r51], %r52;
	bra.uni 	$L__BB4_21;
$L__BB4_20:
	add.s64 	%rd59, %rd25, %rd75;
	ld.global.f32 	%f6, [%rd59];
	add.s32 	%r53, %r77, %r10;
	st.shared.f32 	[%r53], %f6;
$L__BB4_21:
	add.s64 	%rd60, %rd74, %rd5;
	add.s64 	%rd30, %rd60, %rd5;
	mad.lo.s64 	%rd61, %rd5, 3, %rd23;
	add.s64 	%rd62, %rd61, %rd74;
	setp.lt.s64 	%p11, %rd62, %rd34;
	@%p11 bra 	$L__BB4_23;
	add.s32 	%r54, %r77, %r11;
	mov.b32 	%r55, 0;
	st.shared.u32 	[%r54], %r55;
	bra.uni 	$L__BB4_24;
$L__BB4_23:
	add.s64 	%rd63, %rd26, %rd75;
	ld.global.f32 	%f7, [%rd63];
	add.s32 	%r56, %r77, %r11;
	st.shared.f32 	[%r56], %f7;
$L__BB4_24:
	add.s64 	%rd64, %rd30, %rd5;
	add.s64 	%rd74, %rd64, %rd5;
	shl.b32 	%r57, %r1, 4;
	add.s32 	%r77, %r77, %r57;
	shl.b64 	%rd65, %rd5, 4;
	add.s64 	%rd75, %rd75, %rd65;
	setp.lt.u64 	%p12, %rd74, %rd2;
	@%p12 bra 	$L__BB4_12;
$L__BB4_25:
	shl.b32 	%r15, %r1, 3;
	mov.u32 	%r58, sharedMemory;
	add.s32 	%r16, %r58, %r15;
	add.s32 	%r17, %r16, %r15;
	bar.sync 	0;
	shl.b32 	%r59, %r5, 2;
	add.s32 	%r18, %r17, %r59;
	mov.b32 	%r60, 0;
	st.shared.u32 	[%r18], %r60;
	shl.b32 	%r61, %r5, 3;
	add.s32 	%r19, %r58, %r61;
	mad.lo.s32 	%r20, %r3, %r1, %r5;
	st.shared.v2.u32 	[%r19], {%r60, %r20};
	setp.lt.s32 	%p13, %r31, 1;
	@%p13 bra 	$L__BB4_38;
	shl.b32 	%r63, %r1, 2;
	add.s32 	%r21, %r17, %r63;
	mov.b32 	%r78, 0;
	mov.u32 	%r81, %r78;
$L__BB4_27:
	bar.sync 	0;
	ld.shared.f32 	%f8, [%r18];
	add.s32 	%r64, %r78, %r5;
	shl.b32 	%r65, %r64, 2;
	add.s32 	%r66, %r21, %r65;
	ld.shared.f32 	%f9, [%r66];
	add.f32 	%f1, %f8, %f9;
	st.shared.f32 	[%r18], %f1;
	rem.s32 	%r67, %r78, %r30;
	setp.ne.s32 	%p14, %r67, 0;
	@%p14 bra 	$L__BB4_37;
	setp.lt.u32 	%p15, %r1, 2;
	mov.b32 	%r68, %f1;
	st.shared.v2.u32 	[%r19], {%r68, %r20};
	@%p15 bra 	$L__BB4_34;
	mov.u32 	%r80, %r1;
$L__BB4_30:
	mov.u32 	%r24, %r80;
	shr.u32 	%r80, %r24, 1;
	setp.ge.u32 	%p16, %r5, %r80;
	@%p16 bra 	$L__BB4_33;
	ld.shared.f32 	%f10, [%r19];
	shl.b32 	%r69, %r80, 3;
	add.s32 	%r26, %r19, %r69;
	ld.shared.f32 	%f2, [%r26];
	setp.geu.f32 	%p17, %f10, %f2;
	@%p17 bra 	$L__BB4_33;
	ld.shared.f32 	%f11, [%r26+4];
	st.shared.v2.f32 	[%r19], {%f2, %f11};
$L__BB4_33:
	bar.sync 	0;
	setp.gt.u32 	%p18, %r24, 3;
	@%p18 bra 	$L__BB4_30;
$L__BB4_34:
	setp.ne.s32 	%p19, %r5, 0;
	@%p19 bra 	$L__BB4_36;
	shl.b32 	%r70, %r81, 3;
	add.s32 	%r71, %r16, %r70;
	ld.shared.v2.f32 	{%f12, %f13}, [sharedMemory];
	st.shared.v2.f32 	[%r71], {%f12, %f13};
$L__BB4_36:
	add.s32 	%r81, %r81, 1;
$L__BB4_37:
	add.s32 	%r78, %r78, 1;
	setp.ne.s32 	%p20, %r78, %r31;
	@%p20 bra 	$L__BB4_27;
$L__BB4_38:
	bar.sync 	0;
	div.s32 	%r72, %r31, %r30;
	setp.ge.u32 	%p21, %r5, %r72;
	@%p21 bra 	$L__BB4_40;
	ld.param.u64 	%rd69, [_Z23pulscan_recursiveBoxcarPfP6float2lii_param_1];
	mov.u32 	%r73, %nctaid.x;
	mad.lo.s32 	%r74, %r73, %r5, %r3;
	cvta.to.global.u64 	%rd66, %rd69;
	mul.wide.u32 	%rd67, %r74, 8;
	add.s64 	%rd68, %rd66, %rd67;
	add.s32 	%r75, %r19, %r15;
	ld.shared.v2.f32 	{%f14, %f15}, [%r75];
	st.global.v2.f32 	[%rd68], {%f14, %f15};
$L__BB4_40:
	ret;

}


// ===== COMPILED SASS (sm_100) =====

	.target	sm_100

	.elftype	@"ET_EXEC"


//--------------------- .note.nv.tkinfo           --------------------------
	.section	.note.nv.tkinfo,"",@"SHT_NOTE"
	.sectionflags	@"SHF_NOTE_NV_TKINFO"
	.tkinfo
        /*0018*/ 	.word	0x00000002
        /*0030*/ 	.string	""
        /*0030*/ 	.string	"ptxas"
        /*0030*/ 	.string	"Cuda compilation tools, release 13.0, V13.0.88"
        /*0030*/ 	.string	"Build cuda_13.0.r13.0/compiler.36424714_0"
        /*0030*/ 	.string	"-arch sm_100 -m 64 "



//--------------------- .note.nv.cuinfo           --------------------------
	.section	.note.nv.cuinfo,"",@"SHT_NOTE"
	.sectionflags	@"SHF_NOTE_NV_CUINFO"
        /*0018*/ 	.short	0x0002
        /*001a*/ 	.short	0x0064
        /*001c*/ 	.short	0x0082
	.zero		2


//--------------------- .nv.info                  --------------------------
	.section	.nv.info,"",@"SHT_CUDA_INFO"
	.align	4


	//----- nvinfo : EIATTR_REGCOUNT
	.align		4
        /*0000*/ 	.byte	0x04, 0x2f
        /*0002*/ 	.short	(.L_1 - .L_0)
	.align		4
.L_0:
        /*0004*/ 	.word	index@(_Z42transpose_and_cast_uint8_t_to_padded_floatPhPfiii)
        /*0008*/ 	.word	0x0000000a


	//----- nvinfo : EIATTR_FRAME_SIZE
	.align		4
.L_1:
        /*000c*/ 	.byte	0x04, 0x11
        /*000e*/ 	.short	(.L_3 - .L_2)
	.align		4
.L_2:
        /*0010*/ 	.word	index@(_Z42transpose_and_cast_uint8_t_to_padded_floatPhPfiii)
        /*0014*/ 	.word	0x00000000


	//----- nvinfo : EIATTR_REGCOUNT
	.align		4
.L_3:
        /*0018*/ 	.byte	0x04, 0x2f
        /*001a*/ 	.short	(.L_5 - .L_4)
	.align		4
.L_4:
        /*001c*/ 	.word	index@(_Z27rotate_spectrum_channelwiseP6float2ifPfi)
        /*0020*/ 	.word	0x00000020


	//----- nvinfo : EIATTR_FRAME_SIZE
	.align		4
.L_5:
        /*0024*/ 	.byte	0x04, 0x11
        /*0026*/ 	.short	(.L_7 - .L_6)
	.align		4
.L_6:
        /*0028*/ 	.word	index@(_Z27rotate_spectrum_channelwiseP6float2ifPfi)
        /*002c*/ 	.word	0x00000000


	//----- nvinfo : EIATTR_REGCOUNT
	.align		4
.L_7:
        /*0030*/ 	.byte	0x04, 0x2f
        /*0032*/ 	.short	(.L_9 - .L_8)
	.align		4
.L_8:
        /*0034*/ 	.word	index@(_Z19sum_across_channelsP6float2S0_ii)
        /*0038*/ 	.word	0x00000020


	//----- nvinfo : EIATTR_FRAME_SIZE
	.align		4
.L_9:
        /*003c*/ 	.byte	0x04, 0x11
        /*003e*/ 	.short	(.L_11 - .L_10)
	.align		4
.L_10:
        /*0040*/ 	.word	index@(_Z19sum_across_channelsP6float2S0_ii)
        /*0044*/ 	.word	0x00000000


	//----- nvinfo : EIATTR_REGCOUNT
	.align		4
.L_11:
        /*0048*/ 	.byte	0x04, 0x2f
        /*004a*/ 	.short	(.L_13 - .L_12)
	.align		4
.L_12:
        /*004c*/ 	.word	index@(_Z30complexSquaredMagnitudeInPlacePfl)
        /*0050*/ 	.word	0x0000000a


	//----- nvinfo : EIATTR_FRAME_SIZE
	.align		4
.L_13:
        /*0054*/ 	.byte	0x04, 0x11
        /*0056*/ 	.short	(.L_15 - .L_14)
	.align		4
.L_14:
        /*0058*/ 	.word	index@(_Z30complexSquaredMagnitudeInPlacePfl)
        /*005c*/ 	.word	0x00000000


	//----- nvinfo : EIATTR_REGCOUNT
	.align		4
.L_15:
        /*0060*/ 	.byte	0x04, 0x2f
        /*0062*/ 	.short	(.L_17 - .L_16)
	.align		4
.L_16:
        /*0064*/ 	.word	index@(_Z23pulscan_recursiveBoxcarPfP6float2lii)
        /*0068*/ 	.word	0x00000020


	//----- nvinfo : EIATTR_FRAME_SIZE
	.align		4
.L_17:
        /*006c*/ 	.byte	0x04, 0x11
        /*006e*/ 	.short	(.L_19 - .L_18)
	.align		4
.L_18:
        /*0070*/ 	.word	index@($__internal_0_$__cuda_sm20_div_u64)
        /*0074*/ 	.word	0x00000000


	//----- nvinfo : EIATTR_FRAME_SIZE
	.align		4
.L_19:
        /*0078*/ 	.byte	0x04, 0x11
        /*007a*/ 	.short	(.L_21 - .L_20)
	.align		4
.L_20:
        /*007c*/ 	.word	index@(_Z23pulscan_recursiveBoxcarPfP6float2lii)
        /*0080*/ 	.word	0x00000000


	//----- nvinfo : EIATTR_MIN_STACK_SIZE
	.align		4
.L_21:
        /*0084*/ 	.byte	0x04, 0x12
        /*0086*/ 	.short	(.L_23 - .L_22)
	.align		4
.L_22:
        /*0088*/ 	.word	index@(_Z23pulscan_recursiveBoxcarPfP6float2lii)
        /*008c*/ 	.word	0x00000000


	//----- nvinfo : EIATTR_MIN_STACK_SIZE
	.align		4
.L_23:
        /*0090*/ 	.byte	0x04, 0x12
        /*0092*/ 	.short	(.L_25 - .L_24)
	.align		4
.L_24:
        /*0094*/ 	.word	index@(_Z30complexSquaredMagnitudeInPlacePfl)
        /*0098*/ 	.word	0x00000000


	//----- nvinfo : EIATTR_MIN_STACK_SIZE
	.align		4
.L_25:
        /*009c*/ 	.byte	0x04, 0x12
        /*009e*/ 	.short	(.L_27 - .L_26)
	.align		4
.L_26:
        /*00a0*/ 	.word	index@(_Z19sum_across_channelsP6float2S0_ii)
        /*00a4*/ 	.word	0x00000000


	//----- nvinfo : EIATTR_MIN_STACK_SIZE
	.align		4
.L_27:
        /*00a8*/ 	.byte	0x04, 0x12
        /*00aa*/ 	.short	(.L_29 - .L_28)
	.align		4
.L_28:
        /*00ac*/ 	.word	index@(_Z27rotate_spectrum_channelwiseP6float2ifPfi)
        /*00b0*/ 	.word	0x00000000


	//----- nvinfo : EIATTR_MIN_STACK_SIZE
	.align		4
.L_29:
        /*00b4*/ 	.byte	0x04, 0x12
        /*00b6*/ 	.short	(.L_31 - .L_30)
	.align		4
.L_30:
        /*00b8*/ 	.word	index@(_Z42transpose_and_cast_uint8_t_to_padded_floatPhPfiii)
        /*00bc*/ 	.word	0x00000000
.L_31:


//--------------------- .nv.compat                --------------------------
	.section	.nv.compat,"",@"SHT_CUDA_COMPAT_INFO"
	.align	4
        /*0000*/ 	.byte	0x02, 0x09, 0x00, 0x00, 0x02, 0x02, 0x01, 0x00, 0x02, 0x05, 0x05, 0x00, 0x03, 0x07, 0x01, 0x01
        /*0010*/ 	.byte	0x02, 0x03, 0x00, 0x00, 0x02, 0x06, 0x01, 0x00, 0x04, 0x0b, 0x08, 0x00, 0x01, 0x00, 0x00, 0x00
        /*0020*/ 	.byte	0x00, 0x00, 0x00, 0x00


//--------------------- .nv.info._Z23pulscan_recursiveBoxcarPfP6float2lii --------------------------
	.section	.nv.info._Z23pulscan_recursiveBoxcarPfP6float2lii,"",@"SHT_CUDA_INFO"
	.sectionflags	@""
	.align	4


	//----- nvinfo : EIATTR_CUDA_API_VERSION
	.align		4
        /*0000*/ 	.byte	0x04, 0x37
        /*0002*/ 	.short	(.L_33 - .L_32)
.L_32:
        /*0004*/ 	.word	0x00000082


	//----- nvinfo : EIATTR_KPARAM_INFO
	.align		4
.L_33:
        /*0008*/ 	.byte	0x04, 0x17
        /*000a*/ 	.short	(.L_35 - .L_34)
.L_34:
        /*000c*/ 	.word	0x00000000
        /*0010*/ 	.short	0x0004
        /*0012*/ 	.short	0x001c
        /*0014*/ 	.byte	0x00, 0xf0, 0x11, 0x00


	//----- nvinfo : EIATTR_KPARAM_INFO
	.align		4
.L_35:
        /*0018*/ 	.byte	0x04, 0x17
        /*001a*/ 	.short	(.L_37 - .L_36)
.L_36:
        /*001c*/ 	.word	0x00000000
        /*0020*/ 	.short	0x0003
        /*0022*/ 	.short	0x0018
        /*0024*/ 	.byte	0x00, 0xf0, 0x11, 0x00


	//----- nvinfo : EIATTR_KPARAM_INFO
	.align		4
.L_37:
        /*0028*/ 	.byte	0x04, 0x17
        /*002a*/ 	.short	(.L_39 - .L_38)
.L_38:
        /*002c*/ 	.word	0x00000000
        /*0030*/ 	.short	0x0002
        /*0032*/ 	.short	0x0010
        /*0034*/ 	.byte	0x00, 0xf0, 0x21, 0x00


	//----- nvinfo : EIATTR_KPARAM_INFO
	.align		4
.L_39:
        /*0038*/ 	.byte	0x04, 0x17
        /*003a*/ 	.short	(.L_41 - .L_40)
.L_40:
        /*003c*/ 	.word	0x00000000
        /*0040*/ 	.short	0x0001
        /*0042*/ 	.short	0x0008
        /*0044*/ 	.byte	0x00, 0xf5, 0x21, 0x00


	//----- nvinfo : EIATTR_KPARAM_INFO
	.align		4
.L_41:
        /*0048*/ 	.byte	0x04, 0x17
        /*004a*/ 	.short	(.L_43 - .L_42)
.L_42:
        /*004c*/ 	.word	0x00000000
        /*0050*/ 	.short	0x0000
        /*0052*/ 	.short	0x0000
        /*0054*/ 	.byte	0x00, 0xf5, 0x21, 0x00


	//----- nvinfo : EIATTR_SPARSE_MMA_MASK
	.align		4
.L_43:
        /*0058*/ 	.byte	0x03, 0x50
        /*005a*/ 	.short	0x0000


	//----- nvinfo : EIATTR_MAXREG_COUNT
	.align		4
        /*005c*/ 	.byte	0x03, 0x1b
        /*005e*/ 	.short	0x00ff


	//----- nvinfo : EIATTR_NUM_BARRIERS
	.align		4
        /*0060*/ 	.byte	0x02, 0x4c
        /*0062*/ 	.byte	0x01
	.zero		1


	//----- nvinfo : EIATTR_MERCURY_ISA_VERSION
	.align		4
        /*0064*/ 	.byte	0x03, 0x5f
        /*0066*/ 	.short	0x0101


	//----- nvinfo : EIATTR_VRC_CTA_INIT_COUNT
	.align		4
        /*0068*/ 	.byte	0x02, 0x4a
	.zero		1
	.zero		1


	//----- nvinfo : EIATTR_EXIT_INSTR_OFFSETS
	.align		4
        /*006c*/ 	.byte	0x04, 0x1c
        /*006e*/ 	.short	(.L_45 - .L_44)


	//   ....[0]....
.L_44:
        /*0070*/ 	.word	0x000011d0


	//   ....[1]....
        /*0074*/ 	.word	0x00001250


	//----- nvinfo : EIATTR_CRS_STACK_SIZE
	.align		4
.L_45:
        /*0078*/ 	.byte	0x04, 0x1e
        /*007a*/ 	.short	(.L_47 - .L_46)
.L_46:
        /*007c*/ 	.word	0x00000000


	//----- nvinfo : EIATTR_CBANK_PARAM_SIZE
	.align		4
.L_47:
        /*0080*/ 	.byte	0x03, 0x19
        /*0082*/ 	.short	0x0020


	//----- nvinfo : EIATTR_PARAM_CBANK
	.align		4
        /*0084*/ 	.byte	0x04, 0x0a
        /*0086*/ 	.short	(.L_49 - .L_48)
	.align		4
.L_48:
        /*0088*/ 	.word	index@(.nv.constant0._Z23pulscan_recursiveBoxcarPfP6float2lii)
        /*008c*/ 	.short	0x0380
        /*008e*/ 	.short	0x0020


	//----- nvinfo : EIATTR_SW_WAR
	.align		4
.L_49:
        /*0090*/ 	.byte	0x04, 0x36
        /*0092*/ 	.short	(.L_51 - .L_50)
.L_50:
        /*0094*/ 	.word	0x00000008
.L_51:


//--------------------- .nv.info._Z30complexSquaredMagnitudeInPlacePfl --------------------------
	.section	.nv.info._Z30complexSquaredMagnitudeInPlacePfl,"",@"SHT_CUDA_INFO"
	.sectionflags	@""
	.align	4


	//----- nvinfo : EIATTR_CUDA_API_VERSION
	.align		4
        /*0000*/ 	.byte	0x04, 0x37
        /*0002*/ 	.short	(.L_53 - .L_52)
.L_52:
        /*0004*/ 	.word	0x00000082


	//----- nvinfo : EIATTR_KPARAM_INFO
	.align		4
.L_53:
        /*0008*/ 	.byte	0x04, 0x17
        /*000a*/ 	.short	(.L_55 - .L_54)
.L_54:
        /*000c*/ 	.word	0x00000000
        /*0010*/ 	.short	0x0001
        /*0012*/ 	.short	0x0008
        /*0014*/ 	.byte	0x00, 0xf0, 0x21, 0x00


	//----- nvinfo : EIATTR_KPARAM_INFO
	.align		4
.L_55:
        /*0018*/ 	.byte	0x04, 0x17
        /*001a*/ 	.short	(.L_57 - .L_56)
.L_56:
        /*001c*/ 	.word	0x00000000
        /*0020*/ 	.short	0x0000
        /*0022*/ 	.short	0x0000
        /*0024*/ 	.byte	0x00, 0xf5, 0x21, 0x00


	//----- nvinfo : EIATTR_SPARSE_MMA_MASK
	.align		4
.L_57:
        /*0028*/ 	.byte	0x03, 0x50
        /*002a*/ 	.short	0x0000


	//----- nvinfo : EIATTR_MAXREG_COUNT
	.align		4
        /*002c*/ 	.byte	0x03, 0x1b
        /*002e*/ 	.short	0x00ff


	//----- nvinfo : EIATTR_NUM_BARRIERS
	.align		4
        /*0030*/ 	.byte	0x02, 0x4c
        /*0032*/ 	.byte	0x01
	.zero		1


	//----- nvinfo : EIATTR_MERCURY_ISA_VERSION
	.align		4
        /*0034*/ 	.byte	0x03, 0x5f
        /*0036*/ 	.short	0x0101


	//----- nvinfo : EIATTR_VRC_CTA_INIT_COUNT
	.align		4
        /*0038*/ 	.byte	0x02, 0x4a
	.zero		1
	.zero		1


	//----- nvinfo : EIATTR_EXIT_INSTR_OFFSETS
	.align		4
        /*003c*/ 	.byte	0x04, 0x1c
        /*003e*/ 	.short	(.L_59 - .L_58)


	//   ....[0]....
.L_58:
        /*0040*/ 	.word	0x000000e0


	//   ....[1]....
        /*0044*/ 	.word	0x00000150


	//----- nvinfo : EIATTR_CBANK_PARAM_SIZE
	.align		4
.L_59:
        /*0048*/ 	.byte	0x03, 0x19
        /*004a*/ 	.short	0x0010


	//----- nvinfo : EIATTR_PARAM_CBANK
	.align		4
        /*004c*/ 	.byte	0x04, 0x0a
        /*004e*/ 	.short	(.L_61 - .L_60)
	.align		4
.L_60:
        /*0050*/ 	.word	index@(.nv.constant0._Z30complexSquaredMagnitudeInPlacePfl)
        /*0054*/ 	.short	0x0380
        /*0056*/ 	.short	0x0010


	//----- nvinfo : EIATTR_SW_WAR
	.align		4
.L_61:
        /*0058*/ 	.byte	0x04, 0x36
        /*005a*/ 	.short	(.L_63 - .L_62)
.L_62:
        /*005c*/ 	.word	0x00000008
.L_63:


//--------------------- .nv.info._Z19sum_across_channelsP6float2S0_ii --------------------------
	.section	.nv.info._Z19sum_across_channelsP6float2S0_ii,"",@"SHT_CUDA_INFO"
	.sectionflags	@""
	.align	4


	//----- nvinfo : EIATTR_CUDA_API_VERSION
	.align		4
        /*0000*/ 	.byte	0x04, 0x37
        /*0002*/ 	.short	(.L_65 - .L_64)
.L_64:
        /*0004*/ 	.word	0x00000082


	//----- nvinfo : EIATTR_KPARAM_INFO
	.align		4
.L_65:
        /*0008*/ 	.byte	0x04, 0x17
        /*000a*/ 	.short	(.L_67 - .L_66)
.L_66:
        /*000c*/ 	.word	0x00000000
        /*0010*/ 	.short	0x0003
        /*0012*/ 	.short	0x0014
        /*0014*/ 	.byte	0x00, 0xf0, 0x11, 0x00


	//----- nvinfo : EIATTR_KPARAM_INFO
	.align		4
.L_67:
        /*0018*/ 	.byte	0x04, 0x17
        /*001a*/ 	.short	(.L_69 - .L_68)
.L_68:
        /*001c*/ 	.word	0x00000000
        /*0020*/ 	.short	0x0002
        /*0022*/ 	.short	0x0010
        /*0024*/ 	.byte	0x00, 0xf0, 0x11, 0x00


	//----- nvinfo : EIATTR_KPARAM_INFO
	.align		4
.L_69:
        /*0028*/ 	.byte	0x04, 0x17
        /*002a*/ 	.short	(.L_71 - .L_70)
.L_70:
        /*002c*/ 	.word	0x00000000
        /*0030*/ 	.short	0x0001
        /*0032*/ 	.short	0x0008
        /*0034*/ 	.byte	0x00, 0xf5, 0x21, 0x00


	//----- nvinfo : EIATTR_KPARAM_INFO
	.align		4
.L_71:
        /*0038*/ 	.byte	0x04, 0x17
        /*003a*/ 	.short	(.L_73 - .L_72)
.L_72:
        /*003c*/ 	.word	0x00000000
        /*0040*/ 	.short	0x0000
        /*0042*/ 	.short	0x0000
        /*0044*/ 	.byte	0x00, 0xf5, 0x21, 0x00


	//----- nvinfo : EIATTR_SPARSE_MMA_MASK
	.align		4
.L_73:
        /*0048*/ 	.byte	0x03, 0x50
        /*004a*/ 	.short	0x0000


	//----- nvinfo : EIATTR_MAXREG_COUNT
	.align		4
        /*004c*/ 	.byte	0x03, 0x1b
        /*004e*/ 	.short	0x00ff


	//----- nvinfo : EIATTR_MERCURY_ISA_VERSION
	.align		4
        /*0050*/ 	.byte	0x03, 0x5f
        /*0052*/ 	.short	0x0101


	//----- nvinfo : EIATTR_VRC_CTA_INIT_COUNT
	.align		4
        /*0054*/ 	.byte	0x02, 0x4a
	.zero		1
	.zero		1


	//----- nvinfo : EIATTR_EXIT_INSTR_OFFSETS
	.align		4
        /*0058*/ 	.byte	0x04, 0x1c
        /*005a*/ 	.short	(.L_75 - .L_74)


	//   ....[0]....
.L_74:
        /*005c*/ 	.word	0x00000070


	//   ....[1]....
        /*0060*/ 	.word	0x00000ab0


	//----- nvinfo : EIATTR_CBANK_PARAM_SIZE
	.align		4
.L_75:
        /*0064*/ 	.byte	0x03, 0x19
        /*0066*/ 	.short	0x0018


	//----- nvinfo : EIATTR_PARAM_CBANK
	.align		4
        /*0068*/ 	.byte	0x04, 0x0a
        /*006a*/ 	.short	(.L_77 - .L_76)
	.align		4
.L_76:
        /*006c*/ 	.word	index@(.nv.constant0._Z19sum_across_channelsP6float2S0_ii)
        /*0070*/ 	.short	0x0380
        /*0072*/ 	.short	0x0018


	//----- nvinfo : EIATTR_SW_WAR
	.align		4
.L_77:
        /*0074*/ 	.byte	0x04, 0x36
        /*0076*/ 	.short	(.L_79 - .L_78)
.L_78:
        /*0078*/ 	.word	0x00000008
.L_79:


//--------------------- .nv.info._Z27rotate_spectrum_channelwiseP6float2ifPfi --------------------------
	.section	.nv.info._Z27rotate_spectrum_channelwiseP6float2ifPfi,"",@"SHT_CUDA_INFO"
	.sectionflags	@""
	.align	4


	//----- nvinfo : EIATTR_CUDA_API_VERSION
	.align		4
        /*0000*/ 	.byte	0x04, 0x37
        /*0002*/ 	.short	(.L_81 - .L_80)
.L_80:
        /*0004*/ 	.word	0x00000082


	//----- nvinfo : EIATTR_KPARAM_INFO
	.align		4
.L_81:
        /*0008*/ 	.byte	0x04, 0x17
        /*000a*/ 	.short	(.L_83 - .L_82)
.L_82:
        /*000c*/ 	.word	0x00000000
        /*0010*/ 	.short	0x0004
        /*0012*/ 	.short	0x0018
        /*0014*/ 	.byte	0x00, 0xf0, 0x11, 0x00


	//----- nvinfo : EIATTR_KPARAM_INFO
	.align		4
.L_83:
        /*0018*/ 	.byte	0x04, 0x17
        /*001a*/ 	.short	(.L_85 - .L_84)
.L_84:
        /*001c*/ 	.word	0x00000000
        /*0020*/ 	.short	0x0003
        /*0022*/ 	.short	0x0010
        /*0024*/ 	.byte	0x00, 0xf5, 0x21, 0x00


	//----- nvinfo : EIATTR_KPARAM_INFO
	.align		4
.L_85:
        /*0028*/ 	.byte	0x04, 0x17
        /*002a*/ 	.short	(.L_87 - .L_86)
.L_86:
        /*002c*/ 	.word	0x00000000
        /*0030*/ 	.short	0x0002
        /*0032*/ 	.short	0x000c
        /*0034*/ 	.byte	0x00, 0xf0, 0x11, 0x00


	//----- nvinfo : EIATTR_KPARAM_INFO
	.align		4
.L_87:
        /*0038*/ 	.byte	0x04, 0x17
        /*003a*/ 	.short	(.L_89 - .L_88)
.L_88:
        /*003c*/ 	.word	0x00000000
        /*0040*/ 	.short	0x0001
        /*0042*/ 	.short	0x0008
        /*0044*/ 	.byte	0x00, 0xf0, 0x11, 0x00


	//----- nvinfo : EIATTR_KPARAM_INFO
	.align		4
.L_89:
        /*0048*/ 	.byte	0x04, 0x17
        /*004a*/ 	.short	(.L_91 - .L_90)
.L_90:
        /*004c*/ 	.word	0x00000000
        /*0050*/ 	.short	0x0000
        /*0052*/ 	.short	0x0000
        /*0054*/ 	.byte	0x00, 0xf5, 0x21, 0x00


	//----- nvinfo : EIATTR_SPARSE_MMA_MASK
	.align		4
.L_91:
        /*0058*/ 	.byte	0x03, 0x50
        /*005a*/ 	.short	0x0000


	//----- nvinfo : EIATTR_MAXREG_COUNT
	.align		4
        /*005c*/ 	.byte	0x03, 0x1b
        /*005e*/ 	.short	0x00ff


	//----- nvinfo : EIATTR_MERCURY_ISA_VERSION
	.align		4
        /*0060*/ 	.byte	0x03, 0x5f
        /*0062*/ 	.short	0x0101


	//----- nvinfo : EIATTR_VRC_CTA_INIT_COUNT
	.align		4
        /*0064*/ 	.byte	0x02, 0x4a
	.zero		1
	.zero		1


	//----- nvinfo : EIATTR_EXIT_INSTR_OFFSETS
	.align		4
        /*0068*/ 	.byte	0x04, 0x1c
        /*006a*/ 	.short	(.L_93 - .L_92)


	//   ....[0]....
.L_92:
        /*006c*/ 	.word	0x00000200


	//   ....[1]....
        /*0070*/ 	.word	0x00000ab0


	//   ....[2]....
        /*0074*/ 	.word	0x00000f10


	//   ....[3]....
        /*0078*/ 	.word	0x000011a0


	//   ....[4]....
        /*007c*/ 	.word	0x00001300


	//----- nvinfo : EIATTR_CRS_STACK_SIZE
	.align		4
.L_93:
        /*0080*/ 	.byte	0x04, 0x1e
        /*0082*/ 	.short	(.L_95 - .L_94)
.L_94:
        /*0084*/ 	.word	0x00000000


	//----- nvinfo : EIATTR_CBANK_PARAM_SIZE
	.align		4
.L_95:
        /*0088*/ 	.byte	0x03, 0x19
        /*008a*/ 	.short	0x001c


	//----- nvinfo : EIATTR_PARAM_CBANK
	.align		4
        /*008c*/ 	.byte	0x04, 0x0a
        /*008e*/ 	.short	(.L_97 - .L_96)
	.align		4
.L_96:
        /*0090*/ 	.word	index@(.nv.constant0._Z27rotate_spectrum_channelwiseP6float2ifPfi)
        /*0094*/ 	.short	0x0380
        /*0096*/ 	.short	0x001c


	//----- nvinfo : EIATTR_SW_WAR
	.align		4
.L_97:
        /*0098*/ 	.byte	0x04, 0x36
        /*009a*/ 	.short	(.L_99 - .L_98)
.L_98:
        /*009c*/ 	.word	0x00000008
.L_99:


//--------------------- .nv.info._Z42transpose_and_cast_uint8_t_to_padded_floatPhPfiii --------------------------
	.section	.nv.info._Z42transpose_and_cast_uint8_t_to_padded_floatPhPfiii,"",@"SHT_CUDA_INFO"
	.sectionflags	@""
	.align	4


	//----- nvinfo : EIATTR_CUDA_API_VERSION
	.align		4
        /*0000*/ 	.byte	0x04, 0x37
        /*0002*/ 	.short	(.L_101 - .L_100)
.L_100:
        /*0004*/ 	.word	0x00000082


	//----- nvinfo : EIATTR_KPARAM_INFO
	.align		4
.L_101:
        /*0008*/ 	.byte	0x04, 0x17
        /*000a*/ 	.short	(.L_103 - .L_102)
.L_102:
        /*000c*/ 	.word	0x00000000
        /*0010*/ 	.short	0x0004
        /*0012*/ 	.short	0x0018
        /*0014*/ 	.byte	0x00, 0xf0, 0x11, 0x00


	//----- nvinfo : EIATTR_KPARAM_INFO
	.align		4
.L_103:
        /*0018*/ 	.byte	0x04, 0x17
        /*001a*/ 	.short	(.L_105 - .L_104)
.L_104:
        /*001c*/ 	.word	0x00000000
        /*0020*/ 	.short	0x0003
        /*0022*/ 	.short	0x0014
        /*0024*/ 	.byte	0x00, 0xf0, 0x11, 0x00


	//----- nvinfo : EIATTR_KPARAM_INFO
	.align		4
.L_105:
        /*0028*/ 	.byte	0x04, 0x17
        /*002a*/ 	.short	(.L_107 - .L_106)
.L_106:
        /*002c*/ 	.word	0x00000000
        /*0030*/ 	.short	0x0002
        /*0032*/ 	.short	0x0010
        /*0034*/ 	.byte	0x00, 0xf0, 0x11, 0x00


	//----- nvinfo : EIATTR_KPARAM_INFO
	.align		4
.L_107:
        /*0038*/ 	.byte	0x04, 0x17
        /*003a*/ 	.short	(.L_109 - .L_108)
.L_108:
        /*003c*/ 	.word	0x00000000
        /*0040*/ 	.short	0x0001
        /*0042*/ 	.short	0x0008
        /*0044*/ 	.byte	0x00, 0xf5, 0x21, 0x00


	//----- nvinfo : EIATTR_KPARAM_INFO
	.align		4
.L_109:
        /*0048*/ 	.byte	0x04, 0x17
        /*004a*/ 	.short	(.L_111 - .L_110)
.L_110:
        /*004c*/ 	.word	0x00000000
        /*0050*/ 	.short	0x0000
        /*0052*/ 	.short	0x0000
        /*0054*/ 	.byte	0x00, 0xf5, 0x21, 0x00


	//----- nvinfo : EIATTR_SPARSE_MMA_MASK
	.align		4
.L_111:
        /*0058*/ 	.byte	0x03, 0x50
        /*005a*/ 	.short	0x0000


	//----- nvinfo : EIATTR_MAXREG_COUNT
	.align		4
        /*005c*/ 	.byte	0x03, 0x1b
        /*005e*/ 	.short	0x00ff


	//----- nvinfo : EIATTR_MERCURY_ISA_VERSION
	.align		4
        /*0060*/ 	.byte	0x03, 0x5f
        /*0062*/ 	.short	0x0101


	//----- nvinfo : EIATTR_VRC_CTA_INIT_COUNT
	.align		4
        /*0064*/ 	.byte	0x02, 0x4a
	.zero		1
	.zero		1


	//----- nvinfo : EIATTR_EXIT_INSTR_OFFSETS
	.align		4
        /*0068*/ 	.byte	0x04, 0x1c
        /*006a*/ 	.short	(.L_113 - .L_112)


	//   ....[0]....
.L_112:
        /*006c*/ 	.word	0x000000c0


	//   ....[1]....
        /*0070*/ 	.word	0x00000190


	//----- nvinfo : EIATTR_CBANK_PARAM_SIZE
	.align		4
.L_113:
        /*0074*/ 	.byte	0x03, 0x19
        /*0076*/ 	.short	0x001c


	//----- nvinfo : EIATTR_PARAM_CBANK
	.align		4
        /*0078*/ 	.byte	0x04, 0x0a
        /*007a*/ 	.short	(.L_115 - .L_114)
	.align		4
.L_114:
        /*007c*/ 	.word	index@(.nv.constant0._Z42transpose_and_cast_uint8_t_to_padded_floatPhPfiii)
        /*0080*/ 	.short	0x0380
        /*0082*/ 	.short	0x001c


	//----- nvinfo : EIATTR_SW_WAR
	.align		4
.L_115:
        /*0084*/ 	.byte	0x04, 0x36
        /*0086*/ 	.short	(.L_117 - .L_116)
.L_116:
        /*0088*/ 	.word	0x00000008
.L_117:


//--------------------- .nv.callgraph             --------------------------
	.section	.nv.callgraph,"",@"SHT_CUDA_CALLGRAPH"
	.align	4
	.sectionentsize	8
	.align		4
        /*0000*/ 	.word	0x00000000
	.align		4
        /*0004*/ 	.word	0xffffffff
	.align		4
        /*0008*/ 	.word	0x00000000
	.align		4
        /*000c*/ 	.word	0xfffffffe
	.align		4
        /*0010*/ 	.word	0x00000000
	.align		4
        /*0014*/ 	.word	0xfffffffd
	.align		4
        /*0018*/ 	.word	0x00000000
	.align		4
        /*001c*/ 	.word	0xfffffffc


//--------------------- .text._Z23pulscan_recursiveBoxcarPfP6float2lii --------------------------
	.section	.text._Z23pulscan_recursiveBoxcarPfP6float2lii,"ax",@progbits
	.align	128
        .global         _Z23pulscan_recursiveBoxcarPfP6float2lii
        .type           _Z23pulscan_recursiveBoxcarPfP6float2lii,@function
        .size           _Z23pulscan_recursiveBoxcarPfP6float2lii,(.L_x_35 - _Z23pulscan_recursiveBoxcarPfP6float2lii)
        .other          _Z23pulscan_recursiveBoxcarPfP6float2lii,@"STO_CUDA_ENTRY STV_DEFAULT"
_Z23pulscan_recursiveBoxcarPfP6float2lii:
.text._Z23pulscan_recursiveBoxcarPfP6float2lii:
[----:B------:R-:W-:Y:S01]  /*0000*/  LDC R1, c[0x0][0x37c] ;  /* 0x0000df00ff017b82 */ /* 0x000fe20000000800 */
[----:B------:R-:W0:Y:S07]  /*0010*/  S2R R3, SR_TID.X ;  /* 0x0000000000037919 */ /* 0x000e2e0000002100 */
[----:B------:R-:W1:Y:S01]  /*0020*/  LDC R0, c[0x0][0x360] ;  /* 0x0000d800ff007b82 */ /* 0x000e620000000800 */
[----:B------:R-:W1:Y:S01]  /*0030*/  LDCU UR4, c[0x0][0x39c] ;  /* 0x00007380ff0477ac */ /* 0x000e620008000800 */
[----:B------:R-:W-:Y:S01]  /*0040*/  BSSY.RECONVERGENT B0, `(.L_x_0) ;  /* 0x00000ad000007945 */ /* 0x000fe20003800200 */
[----:B------:R-:W2:Y:S05]  /*0050*/  LDCU.64 UR6, c[0x0][0x358] ;  /* 0x00006b00ff0677ac */ /* 0x000eaa0008000a00 */
[----:B------:R-:W3:Y:S01]  /*0060*/  S2UR UR8, SR_CTAID.X ;  /* 0x00000000000879c3 */ /* 0x000ee20000002500 */
[----:B------:R-:W4:Y:S01]  /*0070*/  LDCU.64 UR12, c[0x0][0x390] ;  /* 0x00007200ff0c77ac */ /* 0x000f220008000a00 */
[----:B------:R-:W0:Y:S01]  /*0080*/  LDCU.64 UR14, c[0x0][0x390] ;  /* 0x00007200ff0e77ac */ /* 0x000e220008000a00 */
[----:B-1----:R-:W-:-:S05]  /*0090*/  VIADD R2, R0, UR4 ;  /* 0x0000000400027c36 */ /* 0x002fca0008000000 */
[----:B0-----:R-:W-:-:S13]  /*00a0*/  ISETP.GE.U32.AND P0, PT, R3, R2, PT ;  /* 0x000000020300720c */ /* 0x001fda0003f06070 */
[----:B--234-:R-:W-:Y:S05]  /*00b0*/  @P0 BRA `(.L_x_1) ;  /* 0x0000000800940947 */ /* 0x01cfea0003800000 */
[C---:B------:R-:W-:Y:S01]  /*00c0*/  IADD3 R5, P1, PT, R0.reuse, R3, RZ ;  /* 0x0000000300057210 */ /* 0x040fe20007f3e0ff */
[----:B------:R-:W-:Y:S01]  /*00d0*/  BSSY.RECONVERGENT B1, `(.L_x_2) ;  /* 0x0000025000017945 */ /* 0x000fe20003800200 */
[----:B------:R-:W-:Y:S02]  /*00e0*/  IMAD R8, R0, UR8, RZ ;  /* 0x0000000800087c24 */ /* 0x000fe4000f8e02ff */
[CC--:B------:R-:W-:Y:S01]  /*00f0*/  ISETP.GE.U32.AND P0, PT, R5.reuse, R2.reuse, PT ;  /* 0x000000020500720c */ /* 0x0c0fe20003f06070 */
[----:B------:R-:W-:Y:S01]  /*0100*/  IMAD.X R4, RZ, RZ, RZ, P1 ;  /* 0x000000ffff047224 */ /* 0x000fe200008e06ff */
[----:B------:R-:W-:Y:S01]  /*0110*/  ISETP.GT.U32.AND P1, PT, R5, R2, PT ;  /* 0x000000020500720c */ /* 0x000fe20003f24070 */
[----:B------:R-:W-:-:S03]  /*0120*/  IMAD.MOV.U32 R25, RZ, RZ, RZ ;  /* 0x000000ffff197224 */ /* 0x000fc600078e00ff */
[C---:B------:R-:W-:Y:S02]  /*0130*/  ISETP.GE.U32.AND.EX P0, PT, R4.reuse, RZ, PT, P0 ;  /* 0x000000ff0400720c */ /* 0x040fe40003f06100 */
[C---:B------:R-:W-:Y:S02]  /*0140*/  ISETP.GT.U32.AND.EX P1, PT, R4.reuse, RZ, PT, P1 ;  /* 0x000000ff0400720c */ /* 0x040fe40003f24110 */
[----:B------:R-:W-:Y:S02]  /*0150*/  SEL R6, RZ, 0x1, P0 ;  /* 0x00000001ff067807 */ /* 0x000fe40000000000 */
[----:B------:R-:W-:Y:S02]  /*0160*/  SEL R9, R5, R2, P1 ;  /* 0x0000000205097207 */ /* 0x000fe40000800000 */
[----:B------:R-:W-:Y:S02]  /*0170*/  SEL R7, R4, RZ, P1 ;  /* 0x000000ff04077207 */ /* 0x000fe40000800000 */
[----:B------:R-:W-:-:S04]  /*0180*/  IADD3 R9, P0, P1, R9, -R5, -R6 ;  /* 0x8000000509097210 */ /* 0x000fc8000791e806 */
[----:B------:R-:W-:-:S04]  /*0190*/  IADD3.X R7, PT, PT, R7, -0x1, ~R4, P0, P1 ;  /* 0xffffffff07077810 */ /* 0x000fc800007e2c04 */
[----:B------:R-:W-:-:S13]  /*01a0*/  ISETP.NE.U32.AND P0, PT, R7, RZ, PT ;  /* 0x000000ff0700720c */ /* 0x000fda0003f05070 */
[----:B------:R-:W-:Y:S05]  /*01b0*/  @P0 BRA `(.L_x_3) ;  /* 0x0000000000500947 */ /* 0x000fea0003800000 */
[----:B------:R-:W0:Y:S01]  /*01c0*/  I2F.U32.RP R7, R0 ;  /* 0x0000000000077306 */ /* 0x000e220000209000 */
[----:B------:R-:W-:-:S07]  /*01d0*/  ISETP.NE.U32.AND P2, PT, R0, RZ, PT ;  /* 0x000000ff0000720c */ /* 0x000fce0003f45070 */
[----:B0-----:R-:W0:Y:S02]  /*01e0*/  MUFU.RCP R7, R7 ;  /* 0x0000000700077308 */ /* 0x001e240000001000 */
[----:B0-----:R-:W-:-:S06]  /*01f0*/  VIADD R4, R7, 0xffffffe ;  /* 0x0ffffffe07047836 */ /* 0x001fcc0000000000 */
[----:B------:R0:W1:Y:S02]  /*0200*/  F2I.FTZ.U32.TRUNC.NTZ R5, R4 ;  /* 0x0000000400057305 */ /* 0x000064000021f000 */
[----:B0-----:R-:W-:Y:S02]  /*0210*/  IMAD.MOV.U32 R4, RZ, RZ, RZ ;  /* 0x000000ffff047224 */ /* 0x001fe400078e00ff */
[----:B-1----:R-:W-:-:S04]  /*0220*/  IMAD.MOV R11, RZ, RZ, -R5 ;  /* 0x000000ffff0b7224 */ /* 0x002fc800078e0a05 */
[----:B------:R-:W-:-:S04]  /*0230*/  IMAD R11, R11, R0, RZ ;  /* 0x000000000b0b7224 */ /* 0x000fc800078e02ff */
[----:B------:R-:W-:-:S06]  /*0240*/  IMAD.HI.U32 R10, R5, R11, R4 ;  /* 0x0000000b050a7227 */ /* 0x000fcc00078e0004 */
[----:B------:R-:W-:-:S04]  /*0250*/  IMAD.HI.U32 R4, R10, R9, RZ ;  /* 0x000000090a047227 */ /* 0x000fc800078e00ff */
[----:B------:R-:W-:-:S04]  /*0260*/  IMAD.MOV R5, RZ, RZ, -R4 ;  /* 0x000000ffff057224 */ /* 0x000fc800078e0a04 */
[----:B------:R-:W-:Y:S02]  /*0270*/  IMAD R9, R0, R5, R9 ;  /* 0x0000000500097224 */ /* 0x000fe400078e0209 */
[----:B------:R-:W-:-:S03]  /*0280*/  IMAD.MOV.U32 R5, RZ, RZ, RZ ;  /* 0x000000ffff057224 */ /* 0x000fc600078e00ff */
[----:B------:R-:W-:-:S13]  /*0290*/  ISETP.GE.U32.AND P0, PT, R9, R0, PT ;  /* 0x000000000900720c */ /* 0x000fda0003f06070 */
[----:B------:R-:W-:Y:S02]  /*02a0*/  @P0 IMAD.IADD R9, R9, 0x1, -R0 ;  /* 0x0000000109090824 */ /* 0x000fe400078e0a00 */
[----:B------:R-:W-:-:S03]  /*02b0*/  @P0 VIADD R4, R4, 0x1 ;  /* 0x0000000104040836 */ /* 0x000fc60000000000 */
[----:B------:R-:W-:-:S13]  /*02c0*/  ISETP.GE.U32.AND P1, PT, R9, R0, PT ;  /* 0x000000000900720c */ /* 0x000fda0003f26070 */
[----:B------:R-:W-:Y:S01]  /*02d0*/  @P1 VIADD R4, R4, 0x1 ;  /* 0x0000000104041836 */ /* 0x000fe20000000000 */
[----:B------:R-:W-:Y:S01]  /*02e0*/  @!P2 LOP3.LUT R4, RZ, R0, RZ, 0x33, !PT ;  /* 0x00000000ff04a212 */ /* 0x000fe200078e33ff */
[----:B------:R-:W-:Y:S06]  /*02f0*/  BRA `(.L_x_4) ;  /* 0x0000000000087947 */ /* 0x000fec0003800000 */
.L_x_3:
[----:B------:R-:W-:-:S07]  /*0300*/  MOV R10, 0x320 ;  /* 0x00000320000a7802 */ /* 0x000fce0000000f00 */
[----:B------:R-:W-:Y:S05]  /*0310*/  CALL.REL.NOINC `($__internal_0_$__cuda_sm20_div_u64) ;  /* 0x0000000c00d07944 */ /* 0x000fea0003c00000 */
.L_x_4:
[----:B------:R-:W-:Y:S05]  /*0320*/  BSYNC.RECONVERGENT B1 ;  /* 0x0000000000017941 */ /* 0x000fea0003800200 */
.L_x_2:
[----:B------:R-:W-:Y:S01]  /*0330*/  IADD3 R6, P0, PT, R4, R6, RZ ;  /* 0x0000000604067210 */ /* 0x000fe20007f1e0ff */
[----:B------:R-:W-:Y:S03]  /*0340*/  BSSY.RECONVERGENT B1, `(.L_x_5) ;  /* 0x0000027000017945 */ /* 0x000fe60003800200 */
[C---:B------:R-:W-:Y:S01]  /*0350*/  LOP3.LUT R7, R6.reuse, 0x3, RZ, 0xc0, !PT ;  /* 0x0000000306077812 */ /* 0x040fe200078ec0ff */
[----:B------:R-:W-:Y:S01]  /*0360*/  IMAD.X R4, RZ, RZ, R5, P0 ;  /* 0x000000ffff047224 */ /* 0x000fe200000e0605 */
[----:B------:R-:W-:Y:S02]  /*0370*/  ISETP.GE.U32.AND P0, PT, R6, 0x3, PT ;  /* 0x000000030600780c */ /* 0x000fe40003f06070 */
[----:B------:R-:W-:Y:S02]  /*0380*/  ISETP.NE.U32.AND P1, PT, R7, 0x3, PT ;  /* 0x000000030700780c */ /* 0x000fe40003f25070 */
[----:B------:R-:W-:-:S02]  /*0390*/  ISETP.GE.U32.AND.EX P0, PT, R4, RZ, PT, P0 ;  /* 0x000000ff0400720c */ /* 0x000fc40003f06100 */
[----:B------:R-:W-:-:S13]  /*03a0*/  ISETP.NE.AND.EX P1, PT, RZ, RZ, PT, P1 ;  /* 0x000000ffff00720c */ /* 0x000fda0003f25310 */
[----:B------:R-:W-:Y:S05]  /*03b0*/  @!P1 BRA `(.L_x_6) ;  /* 0x00000000007c9947 */ /* 0x000fea0003800000 */
[----:B------:R-:W0:Y:S01]  /*03c0*/  S2UR UR5, SR_CgaCtaId ;  /* 0x00000000000579c3 */ /* 0x000e220000008800 */
[----:B------:R-:W1:Y:S01]  /*03d0*/  LDCU.64 UR10, c[0x0][0x380] ;  /* 0x00007000ff0a77ac */ /* 0x000e620008000a00 */
[----:B------:R-:W-:Y:S01]  /*03e0*/  IADD3 R5, P1, PT, R8, R3, RZ ;  /* 0x0000000308057210 */ /* 0x000fe20007f3e0ff */
[----:B------:R-:W-:Y:S01]  /*03f0*/  IMAD R7, R0, 0x5, R3 ;  /* 0x0000000500077824 */ /* 0x000fe200078e0203 */
[----:B------:R-:W-:Y:S01]  /*0400*/  UMOV UR4, 0x400 ;  /* 0x0000040000047882 */ /* 0x000fe20000000000 */
[----:B------:R-:W-:Y:S02]  /*0410*/  VIADD R6, R6, 0x1 ;  /* 0x0000000106067836 */ /* 0x000fe40000000000 */
[----:B------:R-:W-:Y:S02]  /*0420*/  IMAD.X R4, RZ, RZ, R25, P1 ;  /* 0x000000ffff047224 */ /* 0x000fe400008e0619 */
[----:B------:R-:W-:Y:S01]  /*0430*/  IMAD.MOV.U32 R9, RZ, RZ, RZ ;  /* 0x000000ffff097224 */ /* 0x000fe200078e00ff */
[----:B------:R-:W-:-:S02]  /*0440*/  LOP3.LUT R6, R6, 0x3, RZ, 0xc0, !PT ;  /* 0x0000000306067812 */ /* 0x000fc400078ec0ff */
[----:B-1----:R-:W-:-:S04]  /*0450*/  LEA R11, P1, R5, UR10, 0x2 ;  /* 0x0000000a050b7c11 */ /* 0x002fc8000f8210ff */
[----:B------:R-:W-:Y:S01]  /*0460*/  LEA.HI.X R5, R5, UR11, R4, 0x2, P1 ;  /* 0x0000000b05057c11 */ /* 0x000fe200088f1404 */
[----:B0-----:R-:W-:-:S06]  /*0470*/  ULEA UR4, UR5, UR4, 0x18 ;  /* 0x0000000405047291 */ /* 0x001fcc000f8ec0ff */
[----:B------:R-:W-:-:S07]  /*0480*/  LEA R7, R7, UR4, 0x2 ;  /* 0x0000000407077c11 */ /* 0x000fce000f8e10ff */
.L_x_7:
[----:B------:R-:W-:-:S04]  /*0490*/  IADD3 R4, P2, PT, R8, R3, RZ ;  /* 0x0000000308047210 */ /* 0x000fc80007f5e0ff */
[----:B------:R-:W-:Y:S01]  /*04a0*/  ISETP.GE.U32.AND P1, PT, R4, UR12, PT ;  /* 0x0000000c04007c0c */ /* 0x000fe2000bf26070 */
[----:B------:R-:W-:-:S05]  /*04b0*/  IMAD.X R4, RZ, RZ, R25, P2 ;  /* 0x000000ffff047224 */ /* 0x000fca00010e0619 */
[----:B------:R-:W-:-:S13]  /*04c0*/  ISETP.GE.AND.EX P1, PT, R4, UR13, PT, P1 ;  /* 0x0000000d04007c0c */ /* 0x000fda000bf26310 */
[----:B------:R-:W-:-:S06]  /*04d0*/  @!P1 IMAD.MOV.U32 R4, RZ, RZ, R11 ;  /* 0x000000ffff049224 */ /* 0x000fcc00078e000b */
[----:B------:R0:W2:Y:S01]  /*04e0*/  @!P1 LDG.E R4, desc[UR6][R4.64] ;  /* 0x0000000604049981 */ /* 0x0000a2000c1e1900 */
[C---:B------:R-:W-:Y:S02]  /*04f0*/  IADD3 R3, P2, PT, R0.reuse, R3, RZ ;  /* 0x0000000300037210 */ /* 0x040fe40007f5e0ff */
[C---:B------:R-:W-:Y:S01]  /*0500*/  LEA R11, P3, R0.reuse, R11, 0x2 ;  /* 0x0000000b000b7211 */ /* 0x040fe200078610ff */
[----:B------:R-:W-:Y:S02]  /*0510*/  @P1 STS [R7], RZ ;  /* 0x000000ff07001388 */ /* 0x000fe40000000800 */
[----:B------:R-:W-:Y:S01]  /*0520*/  IMAD.X R25, RZ, RZ, R25, P2 ;  /* 0x000000ffff197224 */ /* 0x000fe200010e0619 */
[----:B0-----:R-:W-:Y:S01]  /*0530*/  LEA.HI.X R5, R0, R5, RZ, 0x2, P3 ;  /* 0x0000000500057211 */ /* 0x001fe200018f14ff */
[----:B--2---:R0:W-:Y:S01]  /*0540*/  @!P1 STS [R7], R4 ;  /* 0x0000000407009388 */ /* 0x0041e20000000800 */
[----:B------:R-:W-:-:S04]  /*0550*/  IADD3 R6, P1, PT, R6, -0x1, RZ ;  /* 0xffffffff06067810 */ /* 0x000fc80007f3e0ff */
[----:B------:R-:W-:Y:S02]  /*0560*/  IADD3.X R9, PT, PT, R9, -0x1, RZ, P1, !PT ;  /* 0xffffffff09097810 */ /* 0x000fe40000ffe4ff */
[----:B------:R-:W-:Y:S01]  /*0570*/  ISETP.NE.U32.AND P1, PT, R6, RZ, PT ;  /* 0x000000ff0600720c */ /* 0x000fe20003f25070 */
[----:B0-----:R-:W-:-:S03]  /*0580*/  IMAD R7, R0, 0x4, R7 ;  /* 0x0000000400077824 */ /* 0x001fc600078e0207 */
[----:B------:R-:W-:-:S13]  /*0590*/  ISETP.NE.AND.EX P1, PT, R9, RZ, PT, P1 ;  /* 0x000000ff0900720c */ /* 0x000fda0003f25310 */
[----:B------:R-:W-:Y:S05]  /*05a0*/  @P1 BRA `(.L_x_7) ;  /* 0xfffffffc00b81947 */ /* 0x000fea000383ffff */
.L_x_6:
[----:B------:R-:W-:Y:S05]  /*05b0*/  BSYNC.RECONVERGENT B1 ;  /* 0x0000000000017941 */ /* 0x000fea0003800200 */
.L_x_5:
[----:B------:R-:W-:Y:S05]  /*05c0*/  @!P0 BRA `(.L_x_1) ;  /* 0x0000000400508947 */ /* 0x000fea0003800000 */
[----:B------:R-:W0:Y:S01]  /*05d0*/  LDCU.64 UR10, c[0x0][0x380] ;  /* 0x00007000ff0a77ac */ /* 0x000e220008000a00 */
[----:B------:R-:W1:Y:S01]  /*05e0*/  S2UR UR5, SR_CgaCtaId ;  /* 0x00000000000579c3 */ /* 0x000e620000008800 */
[C---:B------:R-:W-:Y:S01]  /*05f0*/  SHF.L.U64.HI R29, R3.reuse, 0x2, R25 ;  /* 0x00000002031d7819 */ /* 0x040fe20000010219 */
[----:B------:R-:W-:Y:S01]  /*0600*/  IMAD.SHL.U32 R28, R3, 0x4, RZ ;  /* 0x00000004031c7824 */ /* 0x000fe200078e00ff */
[----:B------:R-:W-:Y:S01]  /*0610*/  UMOV UR4, 0x400 ;  /* 0x0000040000047882 */ /* 0x000fe20000000000 */
[C---:B------:R-:W-:Y:S02]  /*0620*/  IMAD R6, R0.reuse, UR8, RZ ;  /* 0x0000000800067c24 */ /* 0x040fe4000f8e02ff */
[C---:B------:R-:W-:Y:S01]  /*0630*/  IMAD.WIDE.U32 R10, R0.reuse, 0xc, R28 ;  /* 0x0000000c000a7825 */ /* 0x040fe200078e001c */
[----:B------:R-:W-:-:S03]  /*0640*/  LEA R15, P2, R0, R28, 0x3 ;  /* 0x0000001c000f7211 */ /* 0x000fc600078418ff */
[----:B------:R-:W-:Y:S01]  /*0650*/  IMAD.WIDE.U32 R8, R6, 0x4, RZ ;  /* 0x0000000406087825 */ /* 0x000fe200078e00ff */
[----:B------:R-:W-:-:S03]  /*0660*/  LEA.HI.X R14, R0, R29, RZ, 0x3, P2 ;  /* 0x0000001d000e7211 */ /* 0x000fc600010f1cff */
[----:B------:R-:W-:Y:S02]  /*0670*/  IMAD.MOV.U32 R7, RZ, RZ, RZ ;  /* 0x000000ffff077224 */ /* 0x000fe400078e00ff */
[----:B------:R-:W-:Y:S01]  /*0680*/  IMAD.MOV.U32 R4, RZ, RZ, R8 ;  /* 0x000000ffff047224 */ /* 0x000fe200078e0008 */
[----:B0-----:R-:W-:Y:S01]  /*0690*/  IADD3 R5, P0, PT, R10, UR10, RZ ;  /* 0x0000000a0a057c10 */ /* 0x001fe2000ff1e0ff */
[C-C-:B------:R-:W-:Y:S01]  /*06a0*/  IMAD R22, R0.reuse, 0x14, R28.reuse ;  /* 0x0000001400167824 */ /* 0x140fe200078e021c */
[----:B------:R-:W-:Y:S01]  /*06b0*/  IADD3 R15, P3, PT, R15, UR10, RZ ;  /* 0x0000000a0f0f7c10 */ /* 0x000fe2000ff7e0ff */
[C-C-:B------:R-:W-:Y:S01]  /*06c0*/  IMAD R24, R0.reuse, 0x1c, R28.reuse ;  /* 0x0000001c00187824 */ /* 0x140fe200078e021c */
[----:B------:R-:W-:Y:S01]  /*06d0*/  IADD3.X R8, PT, PT, R11, UR11, R7, P0, !PT ;  /* 0x0000000b0b087c10 */ /* 0x000fe200087fe407 */
[C-C-:B------:R-:W-:Y:S01]  /*06e0*/  IMAD R26, R0.reuse, 0x20, R28.reuse ;  /* 0x00000020001a7824 */ /* 0x140fe200078e021c */
[----:B------:R-:W-:Y:S01]  /*06f0*/  LEA R13, P0, R0, R28, 0x2 ;  /* 0x0000001c000d7211 */ /* 0x000fe200078010ff */
[----:B-1----:R-:W-:Y:S01]  /*0700*/  ULEA UR4, UR5, UR4, 0x18 ;  /* 0x0000000405047291 */ /* 0x002fe2000f8ec0ff */
[----:B------:R-:W-:Y:S01]  /*0710*/  IADD3 R11, P4, PT, R28, UR10, RZ ;  /* 0x0000000a1c0b7c10 */ /* 0x000fe2000ff9e0ff */
[----:B------:R-:W-:Y:S01]  /*0720*/  IMAD R28, R0, 0x18, R28 ;  /* 0x00000018001c7824 */ /* 0x000fe200078e021c */
[----:B------:R-:W-:-:S02]  /*0730*/  IADD3 R13, P1, PT, R13, UR10, RZ ;  /* 0x0000000a0d0d7c10 */ /* 0x000fc4000ff3e0ff */
[----:B------:R-:W-:Y:S01]  /*0740*/  LEA.HI.X R12, R0, R29, RZ, 0x2, P0 ;  /* 0x0000001d000c7211 */ /* 0x000fe200000f14ff */
[----:B------:R-:W-:Y:S01]  /*0750*/  IMAD.U32 R7, RZ, RZ, UR4 ;  /* 0x00000004ff077e24 */ /* 0x000fe2000f8e00ff */
[----:B------:R-:W-:Y:S02]  /*0760*/  IADD3.X R10, PT, PT, R29, UR11, RZ, P4, !PT ;  /* 0x0000000b1d0a7c10 */ /* 0x000fe4000a7fe4ff */
[----:B------:R-:W-:Y:S02]  /*0770*/  IADD3.X R12, PT, PT, R12, UR11, RZ, P1, !PT ;  /* 0x0000000b0c0c7c10 */ /* 0x000fe40008ffe4ff */
[----:B------:R-:W-:-:S07]  /*0780*/  IADD3.X R14, PT, PT, R14, UR11, RZ, P3, !PT ;  /* 0x0000000b0e0e7c10 */ /* 0x000fce0009ffe4ff */
.L_x_8:
[----:B0-----:R-:W-:-:S04]  /*0790*/  IADD3 R16, P1, PT, R6, R3, RZ ;  /* 0x0000000306107210 */ /* 0x001fc80007f3e0ff */
[----:B------:R-:W-:Y:S01]  /*07a0*/  ISETP.GE.U32.AND P0, PT, R16, UR14, PT ;  /* 0x0000000e10007c0c */ /* 0x000fe2000bf06070 */
[----:B------:R-:W-:-:S05]  /*07b0*/  IMAD.X R16, RZ, RZ, R25, P1 ;  /* 0x000000ffff107224 */ /* 0x000fca00008e0619 */
[----:B------:R-:W-:Y:S02]  /*07c0*/  ISETP.GE.AND.EX P0, PT, R16, UR15, PT, P0 ;  /* 0x0000000f10007c0c */ /* 0x000fe4000bf06300 */
[----:B------:R-:W-:-:S11]  /*07d0*/  IADD3 R19, P2, P4, R3, R0, R6 ;  /* 0x0000000003137210 */ /* 0x000fd60007c5e006 */
[----:B------:R-:W-:-:S05]  /*07e0*/  @!P0 IADD3 R16, P1, PT, R4, R11, RZ ;  /* 0x0000000b04108210 */ /* 0x000fca0007f3e0ff */
[----:B------:R-:W-:Y:S01]  /*07f0*/  @!P0 IMAD.X R17, R9, 0x1, R10, P1 ;  /* 0x0000000109118824 */ /* 0x000fe200008e060a */
[----:B------:R-:W-:-:S04]  /*0800*/  LEA R18, P1, R0, R6, 0x1 ;  /* 0x0000000600127211 */ /* 0x000fc800078208ff */
[----:B------:R-:W-:Y:S01]  /*0810*/  LEA.HI.X R20, R0, RZ, RZ, 0x1, P1 ;  /* 0x000000ff00147211 */ /* 0x000fe200008f0cff */
[----:B------:R0:W2:Y:S01]  /*0820*/  @!P0 LDG.E R23, desc[UR6][R16.64] ;  /* 0x0000000610178981 */ /* 0x0000a2000c1e1900 */
[----:B------:R-:W-:Y:S02]  /*0830*/  ISETP.GE.U32.AND P1, PT, R19, UR14, PT ;  /* 0x0000000e13007c0c */ /* 0x000fe4000bf26070 */
[----:B------:R-:W-:Y:S02]  /*0840*/  IADD3.X R19, PT, PT, R25, RZ, RZ, P2, P4 ;  /* 0x000000ff19137210 */ /* 0x000fe400017e84ff */
[----:B------:R-:W-:Y:S02]  /*0850*/  IADD3 R18, P3, PT, R3, R18, RZ ;  /* 0x0000001203127210 */ /* 0x000fe40007f7e0ff */
[----:B------:R-:W-:Y:S02]  /*0860*/  ISETP.GE.AND.EX P1, PT, R19, UR15, PT, P1 ;  /* 0x0000000f13007c0c */ /* 0x000fe4000bf26310 */
[----:B------:R-:W-:Y:S01]  /*0870*/  ISETP.GE.U32.AND P2, PT, R18, UR14, PT ;  /* 0x0000000e12007c0c */ /* 0x000fe2000bf46070 */
[----:B------:R-:W-:Y:S01]  /*0880*/  IMAD.X R18, R25, 0x1, R20, P3 ;  /* 0x0000000119127824 */ /* 0x000fe200018e0614 */
[----:B------:R-:W-:-:S04]  /*0890*/  UMOV UR4, URZ ;  /* 0x000000ff00047c82 */ /* 0x000fc80008000000 */
[----:B------:R-:W-:-:S05]  /*08a0*/  ISETP.GE.AND.EX P2, PT, R18, UR15, PT, P2 ;  /* 0x0000000f12007c0c */ /* 0x000fca000bf46320 */
[----:B0-----:R-:W-:-:S05]  /*08b0*/  @!P1 IADD3 R16, P3, PT, R4, R13, RZ ;  /* 0x0000000d04109210 */ /* 0x001fca0007f7e0ff */
[----:B------:R-:W-:-:S03]  /*08c0*/  @!P1 IMAD.X R17, R9, 0x1, R12, P3 ;  /* 0x0000000109119824 */ /* 0x000fc600018e060c */
[----:B------:R-:W-:Y:S02]  /*08d0*/  @!P2 IADD3 R18, P4, PT, R4, R15, RZ ;  /* 0x0000000f0412a210 */ /* 0x000fe40007f9e0ff */
[----:B------:R0:W3:Y:S03]  /*08e0*/  @!P1 LDG.E R27, desc[UR6][R16.64] ;  /* 0x00000006101b9981 */ /* 0x0000e6000c1e1900 */
[----:B------:R-:W-:-:S05]  /*08f0*/  @!P2 IMAD.X R19, R9, 0x1, R14, P4 ;  /* 0x000000010913a824 */ /* 0x000fca00020e060e */
[----:B------:R1:W4:Y:S01]  /*0900*/  @!P2 LDG.E R18, desc[UR6][R18.64] ;  /* 0x000000061212a981 */ /* 0x000322000c1e1900 */
[----:B0-----:R-:W-:Y:S02]  /*0910*/  IMAD.MOV.U32 R16, RZ, RZ, R6 ;  /* 0x000000ffff107224 */ /* 0x001fe400078e0006 */
[----:B------:R-:W-:Y:S02]  /*0920*/  IMAD.MOV.U32 R17, RZ, RZ, RZ ;  /* 0x000000ffff117224 */ /* 0x000fe400078e00ff */
[----:B------:R-:W-:-:S03]  /*0930*/  IMAD.WIDE.U32 R20, R0, 0x3, R16 ;  /* 0x0000000300147825 */ /* 0x000fc600078e0010 */
[----:B------:R-:W-:-:S04]  /*0940*/  IADD3 R20, P3, PT, R3, R20, RZ ;  /* 0x0000001403147210 */ /* 0x000fc80007f7e0ff */
[----:B------:R-:W-:Y:S02]  /*0950*/  IADD3.X R21, PT, PT, R25, UR4, R21, P3, !PT ;  /* 0x0000000419157c10 */ /* 0x000fe40009ffe415 */
[----:B------:R-:W-:-:S04]  /*0960*/  ISETP.GE.U32.AND P3, PT, R20, UR14, PT ;  /* 0x0000000e14007c0c */ /* 0x000fc8000bf66070 */
[----:B------:R-:W-:-:S13]  /*0970*/  ISETP.GE.AND.EX P3, PT, R21, UR15, PT, P3 ;  /* 0x0000000f15007c0c */ /* 0x000fda000bf66330 */
[----:B------:R-:W-:-:S05]  /*0980*/  @!P3 IADD3 R16, P4, PT, R4, R5, RZ ;  /* 0x000000050410b210 */ /* 0x000fca0007f9e0ff */
[----:B------:R-:W-:-:S05]  /*0990*/  @!P3 IMAD.X R17, R9, 0x1, R8, P4 ;  /* 0x000000010911b824 */ /* 0x000fca00020e0608 */
[----:B------:R-:W5:Y:S01]  /*09a0*/  @!P3 LDG.E R16, desc[UR6][R16.64] ;  /* 0x000000061010b981 */ /* 0x000f62000c1e1900 */
[--C-:B------:R-:W-:Y:S02]  /*09b0*/  IMAD.IADD R29, R22, 0x1, R7.reuse ;  /* 0x00000001161d7824 */ /* 0x100fe400078e0207 */
[--C-:B------:R-:W-:Y:S02]  /*09c0*/  IMAD.IADD R20, R28, 0x1, R7.reuse ;  /* 0x000000011c147824 */ /* 0x100fe400078e0207 */
[--C-:B-1----:R-:W-:Y:S02]  /*09d0*/  IMAD.IADD R19, R24, 0x1, R7.reuse ;  /* 0x0000000118137824 */ /* 0x102fe400078e0207 */
[--C-:B------:R-:W-:Y:S02]  /*09e0*/  IMAD.IADD R21, R26, 0x1, R7.reuse ;  /* 0x000000011a157824 */ /* 0x100fe400078e0207 */
[C---:B------:R-:W-:Y:S01]  /*09f0*/  IMAD R7, R0.reuse, 0x10, R7 ;  /* 0x0000001000077824 */ /* 0x040fe200078e0207 */
[----:B--2---:R0:W-:Y:S04]  /*0a00*/  @!P0 STS [R29], R23 ;  /* 0x000000171d008388 */ /* 0x0041e80000000800 */
[----:B------:R0:W-:Y:S04]  /*0a10*/  @P0 STS [R29], RZ ;  /* 0x000000ff1d000388 */ /* 0x0001e80000000800 */
[----:B------:R0:W-:Y:S04]  /*0a20*/  @P1 STS [R20], RZ ;  /* 0x000000ff14001388 */ /* 0x0001e80000000800 */
[----:B---3--:R0:W-:Y:S01]  /*0a30*/  @!P1 STS [R20], R27 ;  /* 0x0000001b14009388 */ /* 0x0081e20000000800 */
[----:B------:R-:W-:-:S04]  /*0a40*/  IADD3 R3, P0, P1, R0, R3, R0 ;  /* 0x0000000300037210 */ /* 0x000fc8000791e000 */
[----:B------:R-:W-:Y:S01]  /*0a50*/  IADD3.X R25, PT, PT, RZ, R25, RZ, P0, P1 ;  /* 0x00000019ff197210 */ /* 0x000fe200007e24ff */
[----:B------:R0:W-:Y:S01]  /*0a60*/  @P2 STS [R19], RZ ;  /* 0x000000ff13002388 */ /* 0x0001e20000000800 */
[----:B------:R-:W-:-:S03]  /*0a70*/  IADD3 R3, P0, P1, R0, R3, R0 ;  /* 0x0000000300037210 */ /* 0x000fc6000791e000 */
[----:B----4-:R0:W-:Y:S01]  /*0a80*/  @!P2 STS [R19], R18 ;  /* 0x000000121300a388 */ /* 0x0101e20000000800 */
[----:B------:R-:W-:-:S03]  /*0a90*/  IADD3.X R25, PT, PT, RZ, R25, RZ, P0, P1 ;  /* 0x00000019ff197210 */ /* 0x000fc600007e24ff */
[----:B------:R0:W-:Y:S01]  /*0aa0*/  @P3 STS [R21], RZ ;  /* 0x000000ff15003388 */ /* 0x0001e20000000800 */
[----:B------:R-:W-:-:S04]  /*0ab0*/  ISETP.GE.U32.AND P0, PT, R3, R2, PT ;  /* 0x000000020300720c */ /* 0x000fc80003f06070 */
[----:B------:R-:W-:Y:S02]  /*0ac0*/  ISETP.GE.U32.AND.EX P0, PT, R25, RZ, PT, P0 ;  /* 0x000000ff1900720c */ /* 0x000fe40003f06100 */
[----:B------:R-:W-:-:S04]  /*0ad0*/  LEA R4, P1, R0, R4, 0x4 ;  /* 0x0000000400047211 */ /* 0x000fc800078220ff */
[----:B------:R-:W-:Y:S01]  /*0ae0*/  LEA.HI.X R9, R0, R9, RZ, 0x4, P1 ;  /* 0x0000000900097211 */ /* 0x000fe200008f24ff */
[----:B-----5:R0:W-:Y:S06]  /*0af0*/  @!P3 STS [R21], R16 ;  /* 0x000000101500b388 */ /* 0x0201ec0000000800 */
[----:B------:R-:W-:Y:S05]  /*0b00*/  @!P0 BRA `(.L_x_8) ;  /* 0xfffffffc00208947 */ /* 0x000fea000383ffff */
.L_x_1:
[----:B------:R-:W-:Y:S05]  /*0b10*/  BSYNC.RECONVERGENT B0 ;  /* 0x0000000000007941 */ /* 0x000fea0003800200 */
.L_x_0:
[----:B------:R-:W1:Y:S01]  /*0b20*/  S2R R3, SR_CgaCtaId ;  /* 0x0000000000037919 */ /* 0x000e620000008800 */
[----:B------:R-:W-:Y:S01]  /*0b30*/  MOV R2, 0x400 ;  /* 0x0000040000027802 */ /* 0x000fe20000000f00 */
[----:B------:R-:W2:Y:S01]  /*0b40*/  LDCU UR4, c[0x0][0x39c] ;  /* 0x00007380ff0477ac */ /* 0x000ea20008000800 */
[----:B------:R-:W-:Y:S01]  /*0b50*/  IMAD.MOV.U32 R12, RZ, RZ, RZ ;  /* 0x000000ffff0c7224 */ /* 0x000fe200078e00ff */
[----:B------:R-:W3:Y:S01]  /*0b60*/  S2R R5, SR_TID.X ;  /* 0x0000000000057919 */ /* 0x000ee20000002100 */
[----:B--2---:R-:W-:Y:S01]  /*0b70*/  UISETP.GE.AND UP0, UPT, UR4, 0x1, UPT ;  /* 0x000000010400788c */ /* 0x004fe2000bf06270 */
[----:B-1----:R-:W-:Y:S01]  /*0b80*/  LEA R2, R3, R2, 0x18 ;  /* 0x0000000203027211 */ /* 0x002fe200078ec0ff */
[----:B---3--:R-:W-:-:S04]  /*0b90*/  IMAD R3, R0, UR8, R5 ;  /* 0x0000000800037c24 */ /* 0x008fc8000f8e0205 */
[C-C-:B------:R-:W-:Y:S02]  /*0ba0*/  IMAD R9, R0.reuse, 0x8, R2.reuse ;  /* 0x0000000800097824 */ /* 0x140fe400078e0202 */
[C---:B------:R-:W-:Y:S02]  /*0bb0*/  IMAD R7, R5.reuse, 0x8, R2 ;  /* 0x0000000805077824 */ /* 0x040fe400078e0202 */
[----:B------:R-:W-:Y:S02]  /*0bc0*/  IMAD R4, R0, 0x8, R9 ;  /* 0x0000000800047824 */ /* 0x000fe400078e0209 */
[----:B------:R-:W-:Y:S02]  /*0bd0*/  IMAD.MOV.U32 R13, RZ, RZ, R3 ;  /* 0x000000ffff0d7224 */ /* 0x000fe400078e0003 */
[----:B------:R-:W-:Y:S01]  /*0be0*/  IMAD R11, R5, 0x4, R4 ;  /* 0x00000004050b7824 */ /* 0x000fe200078e0204 */
[----:B------:R-:W-:Y:S06]  /*0bf0*/  BAR.SYNC.DEFER_BLOCKING 0x0 ;  /* 0x0000000000007b1d */ /* 0x000fec0000010000 */
[----:B------:R1:W-:Y:S04]  /*0c00*/  STS [R11], RZ ;  /* 0x000000ff0b007388 */ /* 0x0003e80000000800 */
[----:B------:R1:W-:Y:S01]  /*0c10*/  STS.64 [R7], R12 ;  /* 0x0000000c07007388 */ /* 0x0003e20000000a00 */
[----:B------:R-:W-:Y:S05]  /*0c20*/  BRA.U !UP0, `(.L_x_9) ;  /* 0x0000000508007547 */ /* 0x000fea000b800000 */
[----:B------:R-:W-:Y:S02]  /*0c30*/  IMAD R4, R0, 0x4, R4 ;  /* 0x0000000400047824 */ /* 0x000fe400078e0204 */
[----:B------:R-:W-:Y:S02]  /*0c40*/  IMAD.MOV.U32 R6, RZ, RZ, RZ ;  /* 0x000000ffff067224 */ /* 0x000fe400078e00ff */
[----:B------:R-:W-:-:S07]  /*0c50*/  IMAD.MOV.U32 R8, RZ, RZ, RZ ;  /* 0x000000ffff087224 */ /* 0x000fce00078e00ff */
.L_x_15:
[----:B0-----:R-:W2:Y:S01]  /*0c60*/  LDC.64 R14, c[0x0][0x398] ;  /* 0x0000e600ff0e7b82 */ /* 0x001ea20000000a00 */
[----:B0-----:R-:W-:-:S07]  /*0c70*/  IABS R18, R6 ;  /* 0x0000000600127213 */ /* 0x001fce0000000000 */
[----:B------:R-:W-:Y:S01]  /*0c80*/  BAR.SYNC.DEFER_BLOCKING 0x0 ;  /* 0x0000000000007b1d */ /* 0x000fe20000010000 */
[----:B------:R-:W-:Y:S02]  /*0c90*/  ISETP.GE.AND P1, PT, R6, RZ, PT ;  /* 0x000000ff0600720c */ /* 0x000fe40003f26270 */
[----:B-12---:R-:W-:-:S04]  /*0ca0*/  IABS R2, R14 ;  /* 0x0000000e00027213 */ /* 0x006fc80000000000 */
[----:B------:R-:W0:Y:S08]  /*0cb0*/  I2F.RP R10, R2 ;  /* 0x00000002000a7306 */ /* 0x000e300000209400 */
[----:B0-----:R-:W1:Y:S02]  /*0cc0*/  MUFU.RCP R10, R10 ;  /* 0x0000000a000a7308 */ /* 0x001e640000001000 */
[----:B-1----:R-:W-:-:S02]  /*0cd0*/  VIADD R12, R10, 0xffffffe ;  /* 0x0ffffffe0a0c7836 */ /* 0x002fc40000000000 */
[----:B------:R-:W-:Y:S04]  /*0ce0*/  LDS R10, [R11] ;  /* 0x000000000b0a7984 */ /* 0x000fe80000000800 */
[----:B------:R0:W1:Y:S02]  /*0cf0*/  F2I.FTZ.U32.TRUNC.NTZ R13, R12 ;  /* 0x0000000c000d7305 */ /* 0x000064000021f000 */
[----:B0-----:R-:W-:Y:S02]  /*0d00*/  IMAD.MOV.U32 R12, RZ, RZ, RZ ;  /* 0x000000ffff0c7224 */ /* 0x001fe400078e00ff */
[----:B-1----:R-:W-:-:S04]  /*0d10*/  IMAD.MOV R17, RZ, RZ, -R13 ;  /* 0x000000ffff117224 */ /* 0x002fc800078e0a0d */
[----:B------:R-:W-:-:S04]  /*0d20*/  IMAD R17, R17, R2, RZ ;  /* 0x0000000211117224 */ /* 0x000fc800078e02ff */
[----:B------:R-:W-:-:S04]  /*0d30*/  IMAD.HI.U32 R16, R13, R17, R12 ;  /* 0x000000110d107227 */ /* 0x000fc800078e000c */
[----:B------:R-:W-:Y:S02]  /*0d40*/  IMAD.MOV.U32 R17, RZ, RZ, R18 ;  /* 0x000000ffff117224 */ /* 0x000fe400078e0012 */
[----:B------:R-:W-:Y:S02]  /*0d50*/  IMAD.IADD R13, R5, 0x1, R6 ;  /* 0x00000001050d7824 */ /* 0x000fe400078e0206 */
[----:B------:R-:W-:-:S04]  /*0d60*/  IMAD.HI.U32 R16, R16, R17, RZ ;  /* 0x0000001110107227 */ /* 0x000fc800078e00ff */
[----:B------:R-:W-:Y:S02]  /*0d70*/  IMAD.MOV R16, RZ, RZ, -R16 ;  /* 0x000000ffff107224 */ /* 0x000fe400078e0a10 */
[----:B------:R-:W-:Y:S02]  /*0d80*/  IMAD R13, R13, 0x4, R4 ;  /* 0x000000040d0d7824 */ /* 0x000fe400078e0204 */
[----:B------:R-:W-:Y:S02]  /*0d90*/  IMAD R17, R2, R16, R17 ;  /* 0x0000001002117224 */ /* 0x000fe400078e0211 */
[----:B------:R-:W-:Y:S02]  /*0da0*/  VIADD R6, R6, 0x1 ;  /* 0x0000000106067836 */ /* 0x000fe40000000000 */
[----:B------:R-:W0:Y:S01]  /*0db0*/  LDS R13, [R13] ;  /* 0x000000000d0d7984 */ /* 0x000e220000000800 */
[----:B------:R-:W-:-:S13]  /*0dc0*/  ISETP.GT.U32.AND P0, PT, R2, R17, PT ;  /* 0x000000110200720c */ /* 0x000fda0003f04070 */
[----:B------:R-:W-:-:S05]  /*0dd0*/  @!P0 IMAD.IADD R17, R17, 0x1, -R2 ;  /* 0x0000000111118824 */ /* 0x000fca00078e0a02 */
[----:B------:R-:W-:-:S13]  /*0de0*/  ISETP.GT.U32.AND P0, PT, R2, R17, PT ;  /* 0x000000110200720c */ /* 0x000fda0003f04070 */
[----:B------:R-:W-:Y:S01]  /*0df0*/  @!P0 IMAD.IADD R17, R17, 0x1, -R2 ;  /* 0x0000000111118824 */ /* 0x000fe200078e0a02 */
[----:B------:R-:W-:-:S03]  /*0e00*/  ISETP.NE.AND P0, PT, R14, RZ, PT ;  /* 0x000000ff0e00720c */ /* 0x000fc60003f05270 */
[----:B------:R-:W-:Y:S02]  /*0e10*/  @!P1 IMAD.MOV R17, RZ, RZ, -R17 ;  /* 0x000000ffff119224 */ /* 0x000fe400078e0a11 */
[----:B0-----:R-:W-:-:S05]  /*0e20*/  FADD R2, R10, R13 ;  /* 0x0000000d0a027221 */ /* 0x001fca0000000000 */
[----:B------:R0:W-:Y:S03]  /*0e30*/  STS [R11], R2 ;  /* 0x000000020b007388 */ /* 0x0001e60000000800 */
[----:B------:R-:W-:Y:S02]  /*0e40*/  @!P0 LOP3.LUT R17, RZ, R14, RZ, 0x33, !PT ;  /* 0x0000000eff118212 */ /* 0x000fe400078e33ff */
[----:B------:R-:W-:Y:S02]  /*0e50*/  ISETP.NE.AND P0, PT, R6, R15, PT ;  /* 0x0000000f0600720c */ /* 0x000fe40003f05270 */
[----:B------:R-:W-:-:S13]  /*0e60*/  ISETP.NE.AND P1, PT, R17, RZ, PT ;  /* 0x000000ff1100720c */ /* 0x000fda0003f25270 */
[----:B0-----:R-:W-:Y:S05]  /*0e70*/  @P1 BRA `(.L_x_10) ;  /* 0x0000000000681947 */ /* 0x001fea0003800000 */
[----:B------:R0:W-:Y:S01]  /*0e80*/  STS.64 [R7], R2 ;  /* 0x0000000207007388 */ /* 0x0001e20000000a00 */
[----:B------:R-:W-:-:S13]  /*0e90*/  ISETP.GE.U32.AND P1, PT, R0, 0x2, PT ;  /* 0x000000020000780c */ /* 0x000fda0003f26070 */
[----:B0-----:R-:W-:Y:S05]  /*0ea0*/  @!P1 BRA `(.L_x_11) ;  /* 0x00000000003c9947 */ /* 0x001fea0003800000 */
[----:B------:R-:W-:-:S07]  /*0eb0*/  IMAD.MOV.U32 R2, RZ, RZ, R0 ;  /* 0x000000ffff027224 */ /* 0x000fce00078e0000 */
.L_x_14:
[--C-:B------:R-:W-:Y:S01]  /*0ec0*/  IMAD.MOV.U32 R10, RZ, RZ, R2.reuse ;  /* 0x000000ffff0a7224 */ /* 0x100fe200078e0002 */
[----:B------:R-:W-:Y:S01]  /*0ed0*/  SHF.R.U32.HI R2, RZ, 0x1, R2 ;  /* 0x00000001ff027819 */ /* 0x000fe20000011602 */
[----:B------:R-:W-:Y:S03]  /*0ee0*/  BSSY.RECONVERGENT B0, `(.L_x_12) ;  /* 0x0000008000007945 */ /* 0x000fe60003800200 */
[----:B------:R-:W-:-:S13]  /*0ef0*/  ISETP.GE.U32.AND P1, PT, R5, R2, PT ;  /* 0x000000020500720c */ /* 0x000fda0003f26070 */
[----:B0-----:R-:W-:Y:S05]  /*0f00*/  @P1 BRA `(.L_x_13) ;  /* 0x0000000000141947 */ /* 0x001fea0003800000 */
[----:B------:R-:W-:Y:S01]  /*0f10*/  IMAD R12, R2, 0x8, R7 ;  /* 0x00000008020c7824 */ /* 0x000fe200078e0207 */
[----:B------:R-:W-:Y:S04]  /*0f20*/  LDS R13, [R7] ;  /* 0x00000000070d7984 */ /* 0x000fe80000000800 */
[----:B------:R-:W0:Y:S02]  /*0f30*/  LDS.64 R14, [R12] ;  /* 0x000000000c0e7984 */ /* 0x000e240000000a00 */
[----:B0-----:R-:W-:-:S13]  /*0f40*/  FSETP.GEU.AND P1, PT, R13, R14, PT ;  /* 0x0000000e0d00720b */ /* 0x001fda0003f2e000 */
[----:B------:R0:W-:Y:S02]  /*0f50*/  @!P1 STS.64 [R7], R14 ;  /* 0x0000000e07009388 */ /* 0x0001e40000000a00 */
.L_x_13:
[----:B------:R-:W-:Y:S05]  /*0f60*/  BSYNC.RECONVERGENT B0 ;  /* 0x0000000000007941 */ /* 0x000fea0003800200 */
.L_x_12:
[----:B------:R-:W-:Y:S01]  /*0f70*/  BAR.SYNC.DEFER_BLOCKING 0x0 ;  /* 0x0000000000007b1d */ /* 0x000fe20000010000 */
[----:B------:R-:W-:-:S13]  /*0f80*/  ISETP.GT.U32.AND P1, PT, R10, 0x3, PT ;  /* 0x000000030a00780c */ /* 0x000fda0003f24070 */
[----:B------:R-:W-:Y:S05]  /*0f90*/  @P1 BRA `(.L_x_14) ;  /* 0xfffffffc00c81947 */ /* 0x000fea000383ffff */
.L_x_11:
[----:B------:R-:W-:-:S13]  /*0fa0*/  ISETP.NE.AND P1, PT, R5, RZ, PT ;  /* 0x000000ff0500720c */ /* 0x000fda0003f25270 */
[----:B------:R-:W1:Y:S01]  /*0fb0*/  @!P1 S2R R13, SR_CgaCtaId ;  /* 0x00000000000d9919 */ /* 0x000e620000008800 */
[----:B------:R-:W-:-:S04]  /*0fc0*/  @!P1 MOV R2, 0x400 ;  /* 0x0000040000029802 */ /* 0x000fc80000000f00 */
[----:B-1----:R-:W-:Y:S01]  /*0fd0*/  @!P1 LEA R13, R13, R2, 0x18 ;  /* 0x000000020d0d9211 */ /* 0x002fe200078ec0ff */
[C---:B------:R-:W-:Y:S02]  /*0fe0*/  @!P1 IMAD R2, R8.reuse, 0x8, R9 ;  /* 0x0000000808029824 */ /* 0x040fe400078e0209 */
[----:B------:R-:W-:-:S03]  /*0ff0*/  VIADD R8, R8, 0x1 ;  /* 0x0000000108087836 */ /* 0x000fc60000000000 */
[----:B------:R-:W1:Y:S04]  /*1000*/  @!P1 LDS.64 R12, [R13] ;  /* 0x000000000d0c9984 */ /* 0x000e680000000a00 */
[----:B-1----:R1:W-:Y:S02]  /*1010*/  @!P1 STS.64 [R2], R12 ;  /* 0x0000000c02009388 */ /* 0x0023e40000000a00 */
.L_x_10:
[----:B------:R-:W-:Y:S05]  /*1020*/  @P0 BRA `(.L_x_15) ;  /* 0xfffffffc000c0947 */ /* 0x000fea000383ffff */
.L_x_9:
[----:B-1----:R-:W1:Y:S02]  /*1030*/  LDC.64 R2, c[0x0][0x398] ;  /* 0x0000e600ff027b82 */ /* 0x002e640000000a00 */
[-C--:B-1----:R-:W-:Y:S02]  /*1040*/  IABS R11, R2.reuse ;  /* 0x00000002000b7213 */ /* 0x082fe40000000000 */
[----:B------:R-:W-:Y:S02]  /*1050*/  IABS R6, R3 ;  /* 0x0000000300067213 */ /* 0x000fe40000000000 */
[----:B------:R-:W1:Y:S01]  /*1060*/  I2F.RP R10, R11 ;  /* 0x0000000b000a7306 */ /* 0x000e620000209400 */
[----:B------:R-:W-:Y:S01]  /*1070*/  LOP3.LUT R3, R3, R2, RZ, 0x3c, !PT ;  /* 0x0000000203037212 */ /* 0x000fe200078e3cff */
[----:B------:R-:W-:Y:S03]  /*1080*/  BAR.SYNC.DEFER_BLOCKING 0x0 ;  /* 0x0000000000007b1d */ /* 0x000fe60000010000 */
[----:B------:R-:W-:-:S03]  /*1090*/  ISETP.GE.AND P2, PT, R3, RZ, PT ;  /* 0x000000ff0300720c */ /* 0x000fc60003f46270 */
[----:B-1----:R-:W1:Y:S02]  /*10a0*/  MUFU.RCP R10, R10 ;  /* 0x0000000a000a7308 */ /* 0x002e640000001000 */
[----:B-1----:R-:W-:-:S06]  /*10b0*/  VIADD R8, R10, 0xffffffe ;  /* 0x0ffffffe0a087836 */ /* 0x002fcc0000000000 */
[----:B------:R1:W2:Y:S02]  /*10c0*/  F2I.FTZ.U32.TRUNC.NTZ R9, R8 ;  /* 0x0000000800097305 */ /* 0x0002a4000021f000 */
[----:B-1----:R-:W-:Y:S02]  /*10d0*/  IMAD.MOV.U32 R8, RZ, RZ, RZ ;  /* 0x000000ffff087224 */ /* 0x002fe400078e00ff */
[----:B--2---:R-:W-:-:S04]  /*10e0*/  IMAD.MOV R4, RZ, RZ, -R9 ;  /* 0x000000ffff047224 */ /* 0x004fc800078e0a09 */
[----:B------:R-:W-:-:S04]  /*10f0*/  IMAD R13, R4, R11, RZ ;  /* 0x0000000b040d7224 */ /* 0x000fc800078e02ff */
[----:B------:R-:W-:-:S06]  /*1100*/  IMAD.HI.U32 R13, R9, R13, R8 ;  /* 0x0000000d090d7227 */ /* 0x000fcc00078e0008 */
[----:B------:R-:W-:-:S04]  /*1110*/  IMAD.HI.U32 R4, R13, R6, RZ ;  /* 0x000000060d047227 */ /* 0x000fc800078e00ff */
[----:B------:R-:W-:-:S04]  /*1120*/  IMAD.MOV R9, RZ, RZ, -R4 ;  /* 0x000000ffff097224 */ /* 0x000fc800078e0a04 */
[----:B------:R-:W-:-:S05]  /*1130*/  IMAD R6, R11, R9, R6 ;  /* 0x000000090b067224 */ /* 0x000fca00078e0206 */
[----:B------:R-:W-:-:S13]  /*1140*/  ISETP.GT.U32.AND P1, PT, R11, R6, PT ;  /* 0x000000060b00720c */ /* 0x000fda0003f24070 */
[----:B------:R-:W-:Y:S02]  /*1150*/  @!P1 IMAD.IADD R6, R6, 0x1, -R11 ;  /* 0x0000000106069824 */ /* 0x000fe400078e0a0b */
[----:B------:R-:W-:Y:S01]  /*1160*/  @!P1 VIADD R4, R4, 0x1 ;  /* 0x0000000104049836 */ /* 0x000fe20000000000 */
[----:B------:R-:W-:Y:S02]  /*1170*/  ISETP.NE.AND P1, PT, R2, RZ, PT ;  /* 0x000000ff0200720c */ /* 0x000fe40003f25270 */
[----:B------:R-:W-:-:S13]  /*1180*/  ISETP.GE.U32.AND P0, PT, R6, R11, PT ;  /* 0x0000000b0600720c */ /* 0x000fda0003f06070 */
[----:B------:R-:W-:-:S04]  /*1190*/  @P0 VIADD R4, R4, 0x1 ;  /* 0x0000000104040836 */ /* 0x000fc80000000000 */
[----:B------:R-:W-:Y:S01]  /*11a0*/  @!P2 IMAD.MOV R4, RZ, RZ, -R4 ;  /* 0x000000ffff04a224 */ /* 0x000fe200078e0a04 */
[----:B------:R-:W-:-:S04]  /*11b0*/  @!P1 LOP3.LUT R4, RZ, R2, RZ, 0x33, !PT ;  /* 0x00000002ff049212 */ /* 0x000fc800078e33ff */
[----:B------:R-:W-:-:S13]  /*11c0*/  ISETP.GE.U32.AND P0, PT, R5, R4, PT ;  /* 0x000000040500720c */ /* 0x000fda0003f06070 */
[----:B------:R-:W-:Y:S05]  /*11d0*/  @P0 EXIT ;  /* 0x000000000000094d */ /* 0x000fea0003800000 */
[----:B------:R-:W-:Y:S01]  /*11e0*/  IMAD R0, R0, 0x8, R7 ;  /* 0x0000000800007824 */ /* 0x000fe200078e0207 */
[----:B------:R-:W1:Y:S04]  /*11f0*/  LDC R4, c[0x0][0x370] ;  /* 0x0000dc00ff047b82 */ /* 0x000e680000000800 */
[----:B0-----:R-:W0:Y:S04]  /*1200*/  LDS.64 R6, [R0] ;  /* 0x0000000000067984 */ /* 0x001e280000000a00 */
[----:B------:R-:W2:Y:S01]  /*1210*/  LDC.64 R2, c[0x0][0x388] ;  /* 0x0000e200ff027b82 */ /* 0x000ea20000000a00 */
[----:B-1----:R-:W-:-:S04]  /*1220*/  IMAD R5, R5, R4, UR8 ;  /* 0x0000000805057e24 */ /* 0x002fc8000f8e0204 */
[----:B--2---:R-:W-:-:S05]  /*1230*/  IMAD.WIDE.U32 R2, R5, 0x8, R2 ;  /* 0x0000000805027825 */ /* 0x004fca00078e0002 */
[----:B0-----:R-:W-:Y:S01]  /*1240*/  STG.E.64 desc[UR6][R2.64], R6 ;  /* 0x0000000602007986 */ /* 0x001fe2000c101b06 */
[----:B------:R-:W-:Y:S05]  /*1250*/  EXIT ;  /* 0x000000000000794d */ /* 0x000fea0003800000 */
        .weak           $__internal_0_$__cuda_sm20_div_u64
        .type           $__internal_0_$__cuda_sm20_div_u64,@function
        .size           $__internal_0_$__cuda_sm20_div_u64,(.L_x_35 - $__internal_0_$__cuda_sm20_div_u64)
$__internal_0_$__cuda_sm20_div_u64:
[----:B------:R-:W-:Y:S02]  /*1260*/  IMAD.MOV.U32 R14, RZ, RZ, R0 ;  /* 0x000000ffff0e7224 */ /* 0x000fe400078e0000 */
[----:B------:R-:W-:-:S04]  /*1270*/  IMAD.MOV.U32 R15, RZ, RZ, RZ ;  /* 0x000000ffff0f7224 */ /* 0x000fc800078e00ff */
[----:B------:R-:W0:Y:S08]  /*1280*/  I2F.U64.RP R11, R14 ;  /* 0x0000000e000b7312 */ /* 0x000e300000309000 */
[----:B0-----:R-:W0:Y:S02]  /*1290*/  MUFU.RCP R11, R11 ;  /* 0x0000000b000b7308 */ /* 0x001e240000001000 */
[----:B0-----:R-:W-:-:S06]  /*12a0*/  VIADD R4, R11, 0x1ffffffe ;  /* 0x1ffffffe0b047836 */ /* 0x001fcc0000000000 */
[----:B------:R-:W0:Y:S02]  /*12b0*/  F2I.U64.TRUNC R4, R4 ;  /* 0x0000000400047311 */ /* 0x000e24000020d800 */
[----:B0-----:R-:W-:-:S04]  /*12c0*/  IMAD.WIDE.U32 R12, R4, R0, RZ ;  /* 0x00000000040c7225 */ /* 0x001fc800078e00ff */
[----:B------:R-:W-:Y:S01]  /*12d0*/  IMAD R13, R5, R0, R13 ;  /* 0x00000000050d7224 */ /* 0x000fe200078e020d */
[----:B------:R-:W-:-:S05]  /*12e0*/  IADD3 R17, P0, PT, RZ, -R12, RZ ;  /* 0x8000000cff117210 */ /* 0x000fca0007f1e0ff */
[----:B------:R-:W-:-:S04]  /*12f0*/  IMAD.HI.U32 R12, R4, R17, RZ ;  /* 0x00000011040c7227 */ /* 0x000fc800078e00ff */
[----:B------:R-:W-:Y:S02]  /*1300*/  IMAD.X R19, RZ, RZ, ~R13, P0 ;  /* 0x000000ffff137224 */ /* 0x000fe400000e0e0d */
[----:B------:R-:W-:Y:S02]  /*1310*/  IMAD.MOV.U32 R13, RZ, RZ, R4 ;  /* 0x000000ffff0d7224 */ /* 0x000fe400078e0004 */
[-C--:B------:R-:W-:Y:S02]  /*1320*/  IMAD R15, R5, R19.reuse, RZ ;  /* 0x00000013050f7224 */ /* 0x080fe400078e02ff */
[----:B------:R-:W-:-:S04]  /*1330*/  IMAD.WIDE.U32 R12, P0, R4, R19, R12 ;  /* 0x00000013040c7225 */ /* 0x000fc8000780000c */
[----:B------:R-:W-:-:S04]  /*1340*/  IMAD.HI.U32 R11, R5, R19, RZ ;  /* 0x00000013050b7227 */ /* 0x000fc800078e00ff */
[----:B------:R-:W-:-:S04]  /*1350*/  IMAD.HI.U32 R12, P1, R5, R17, R12 ;  /* 0x00000011050c7227 */ /* 0x000fc8000782000c */
[----:B------:R-:W-:Y:S01]  /*1360*/  IMAD.X R11, R11, 0x1, R5, P0 ;  /* 0x000000010b0b7824 */ /* 0x000fe200000e0605 */
[----:B------:R-:W-:-:S04]  /*1370*/  IADD3 R13, P2, PT, R15, R12, RZ ;  /* 0x0000000c0f0d7210 */ /* 0x000fc80007f5e0ff */
[----:B------:R-:W-:Y:S01]  /*1380*/  IADD3.X R11, PT, PT, RZ, RZ, R11, P2, P1 ;  /* 0x000000ffff0b7210 */ /* 0x000fe200017e240b */
[----:B------:R-:W-:-:S03]  /*1390*/  IMAD.WIDE.U32 R4, R13, R0, RZ ;  /* 0x000000000d047225 */ /* 0x000fc600078e00ff */
[----:B------:R-:W-:Y:S01]  /*13a0*/  IADD3 R15, P0, PT, RZ, -R4, RZ ;  /* 0x80000004ff0f7210 */ /* 0x000fe20007f1e0ff */
[----:B------:R-:W-:-:S04]  /*13b0*/  IMAD R4, R11, R0, R5 ;  /* 0x000000000b047224 */ /* 0x000fc800078e0205 */
[----:B------:R-:W-:-:S04]  /*13c0*/  IMAD.HI.U32 R12, R13, R15, RZ ;  /* 0x0000000f0d0c7227 */ /* 0x000fc800078e00ff */
[----:B------:R-:W-:-:S04]  /*13d0*/  IMAD.X R4, RZ, RZ, ~R4, P0 ;  /* 0x000000ffff047224 */ /* 0x000fc800000e0e04 */
[----:B------:R-:W-:-:S04]  /*13e0*/  IMAD.WIDE.U32 R12, P0, R13, R4, R12 ;  /* 0x000000040d0c7225 */ /* 0x000fc8000780000c */
[C---:B------:R-:W-:Y:S02]  /*13f0*/  IMAD R5, R11.reuse, R4, RZ ;  /* 0x000000040b057224 */ /* 0x040fe400078e02ff */
[----:B------:R-:W-:-:S04]  /*1400*/  IMAD.HI.U32 R12, P1, R11, R15, R12 ;  /* 0x0000000f0b0c7227 */ /* 0x000fc8000782000c */
[----:B------:R-:W-:Y:S01]  /*1410*/  IMAD.HI.U32 R4, R11, R4, RZ ;  /* 0x000000040b047227 */ /* 0x000fe200078e00ff */
[----:B------:R-:W-:-:S03]  /*1420*/  IADD3 R12, P2, PT, R5, R12, RZ ;  /* 0x0000000c050c7210 */ /* 0x000fc60007f5e0ff */
[----:B------:R-:W-:Y:S02]  /*1430*/  IMAD.X R11, R4, 0x1, R11, P0 ;  /* 0x00000001040b7824 */ /* 0x000fe400000e060b */
[----:B------:R-:W-:-:S03]  /*1440*/  IMAD.HI.U32 R4, R12, R9, RZ ;  /* 0x000000090c047227 */ /* 0x000fc600078e00ff */
[----:B------:R-:W-:Y:S01]  /*1450*/  IADD3.X R14, PT, PT, RZ, RZ, R11, P2, P1 ;  /* 0x000000ffff0e7210 */ /* 0x000fe200017e240b */
[----:B------:R-:W-:Y:S02]  /*1460*/  IMAD.MOV.U32 R5, RZ, RZ, RZ ;  /* 0x000000ffff057224 */ /* 0x000fe400078e00ff */
[----:B------:R-:W-:-:S04]  /*1470*/  IMAD.WIDE.U32 R4, R12, R7, R4 ;  /* 0x000000070c047225 */ /* 0x000fc800078e0004 */
[C---:B------:R-:W-:Y:S02]  /*1480*/  IMAD R11, R14.reuse, R7, RZ ;  /* 0x000000070e0b7224 */ /* 0x040fe400078e02ff */
[----:B------:R-:W-:-:S04]  /*1490*/  IMAD.HI.U32 R4, P0, R14, R9, R4 ;  /* 0x000000090e047227 */ /* 0x000fc80007800004 */
[----:B------:R-:W-:Y:S01]  /*14a0*/  IMAD.HI.U32 R14, R14, R7, RZ ;  /* 0x000000070e0e7227 */ /* 0x000fe200078e00ff */
[----:B------:R-:W-:-:S03]  /*14b0*/  IADD3 R11, P1, PT, R11, R4, RZ ;  /* 0x000000040b0b7210 */ /* 0x000fc60007f3e0ff */
[----:B------:R-:W-:-:S04]  /*14c0*/  IMAD.X R4, RZ, RZ, R14, P0 ;  /* 0x000000ffff047224 */ /* 0x000fc800000e060e */
[----:B------:R-:W-:Y:S02]  /*14d0*/  IMAD.X R13, RZ, RZ, R4, P1 ;  /* 0x000000ffff0d7224 */ /* 0x000fe400008e0604 */
[----:B------:R-:W-:-:S04]  /*14e0*/  IMAD.WIDE.U32 R4, R11, R0, RZ ;  /* 0x000000000b047225 */ /* 0x000fc800078e00ff */
[-C--:B------:R-:W-:Y:S01]  /*14f0*/  IMAD R12, R13, R0.reuse, R5 ;  /* 0x000000000d0c7224 */ /* 0x080fe200078e0205 */
[----:B------:R-:W-:Y:S02]  /*1500*/  IADD3 R9, P0, PT, -R4, R9, RZ ;  /* 0x0000000904097210 */ /* 0x000fe40007f1e1ff */
[----:B------:R-:W-:Y:S02]  /*1510*/  IADD3 R4, P2, PT, R11, 0x1, RZ ;  /* 0x000000010b047810 */ /* 0x000fe40007f5e0ff */
[----:B------:R-:W-:Y:S01]  /*1520*/  IADD3 R5, P1, PT, -R0, R9, RZ ;  /* 0x0000000900057210 */ /* 0x000fe20007f3e1ff */
[----:B------:R-:W-:Y:S01]  /*1530*/  IMAD.X R14, R7, 0x1, ~R12, P0 ;  /* 0x00000001070e7824 */ /* 0x000fe200000e0e0c */
[----:B------:R-:W-:Y:S01]  /*1540*/  ISETP.GE.U32.AND P0, PT, R9, R0, PT ;  /* 0x000000000900720c */ /* 0x000fe20003f06070 */
[----:B------:R-:W-:-:S03]  /*1550*/  IMAD.X R12, RZ, RZ, R13, P2 ;  /* 0x000000ffff0c7224 */ /* 0x000fc600010e060d */
[C---:B------:R-:W-:Y:S02]  /*1560*/  ISETP.GE.U32.AND.EX P0, PT, R14.reuse, RZ, PT, P0 ;  /* 0x000000ff0e00720c */ /* 0x040fe40003f06100 */
[----:B------:R-:W-:Y:S02]  /*1570*/  IADD3.X R7, PT, PT, R14, -0x1, RZ, P1, !PT ;  /* 0xffffffff0e077810 */ /* 0x000fe40000ffe4ff */
[----:B------:R-:W-:Y:S02]  /*1580*/  SEL R5, R5, R9, P0 ;  /* 0x0000000905057207 */ /* 0x000fe40000000000 */
[----:B------:R-:W-:Y:S02]  /*1590*/  SEL R11, R4, R11, P0 ;  /* 0x0000000b040b7207 */ /* 0x000fe40000000000 */
[----:B------:R-:W-:Y:S02]  /*15a0*/  SEL R7, R7, R14, P0 ;  /* 0x0000000e07077207 */ /* 0x000fe40000000000 */
[----:B------:R-:W-:-:S02]  /*15b0*/  SEL R12, R12, R13, P0 ;  /* 0x0000000d0c0c7207 */ /* 0x000fc40000000000 */
[----:B------:R-:W-:Y:S02]  /*15c0*/  ISETP.GE.U32.AND P0, PT, R5, R0, PT ;  /* 0x000000000500720c */ /* 0x000fe40003f06070 */
[----:B------:R-:W-:Y:S02]  /*15d0*/  IADD3 R4, P2, PT, R11, 0x1, RZ ;  /* 0x000000010b047810 */ /* 0x000fe40007f5e0ff */
[----:B------:R-:W-:Y:S02]  /*15e0*/  ISETP.GE.U32.AND.EX P0, PT, R7, RZ, PT, P0 ;  /* 0x000000ff0700720c */ /* 0x000fe40003f06100 */
[----:B------:R-:W-:Y:S01]  /*15f0*/  ISETP.NE.U32.AND P1, PT, R0, RZ, PT ;  /* 0x000000ff0000720c */ /* 0x000fe20003f25070 */
[----:B------:R-:W-:Y:S01]  /*1600*/  IMAD.X R5, RZ, RZ, R12, P2 ;  /* 0x000000ffff057224 */ /* 0x000fe200010e060c */
[----:B------:R-:W-:Y:S01]  /*1610*/  SEL R4, R4, R11, P0 ;  /* 0x0000000b04047207 */ /* 0x000fe20000000000 */
[----:B------:R-:W-:Y:S01]  /*1620*/  IMAD.MOV.U32 R11, RZ, RZ, 0x0 ;  /* 0x00000000ff0b7424 */ /* 0x000fe200078e00ff */
[----:B------:R-:W-:-:S02]  /*1630*/  ISETP.NE.AND.EX P1, PT, RZ, RZ, PT, P1 ;  /* 0x000000ffff00720c */ /* 0x000fc40003f25310 */
[----:B------:R-:W-:Y:S02]  /*1640*/  SEL R5, R5, R12, P0 ;  /* 0x0000000c05057207 */ /* 0x000fe40000000000 */
[----:B------:R-:W-:Y:S02]  /*1650*/  SEL R4, R4, 0xffffffff, P1 ;  /* 0xffffffff04047807 */ /* 0x000fe40000800000 */
[----:B------:R-:W-:Y:S01]  /*1660*/  SEL R5, R5, 0xffffffff, P1 ;  /* 0xffffffff05057807 */ /* 0x000fe20000800000 */
[----:B------:R-:W-:Y:S06]  /*1670*/  RET.REL.NODEC R10 `(_Z23pulscan_recursiveBoxcarPfP6float2lii) ;  /* 0xffffffe80a607950 */ /* 0x000fec0003c3ffff */
.L_x_16:
[----:B------:R-:W-:-:S00]  /*1680*/  BRA `(.L_x_16) ;  /* 0xfffffffc00fc7947 */ /* 0x000fc0000383ffff */
[----:B------:R-:W-:-:S00]  /*1690*/  NOP ;  /* 0x0000000000007918 */ /* 0x000fc00000000000 */
        /* <DEDUP_REMOVED lines=14> */
.L_x_35:


//--------------------- .text._Z30complexSquaredMagnitudeInPlacePfl --------------------------
	.section	.text._Z30complexSquaredMagnitudeInPlacePfl,"ax",@progbits
	.align	128
        .global         _Z30complexSquaredMagnitudeInPlacePfl
        .type           _Z30complexSquaredMagnitudeInPlacePfl,@function
        .size           _Z30complexSquaredMagnitudeInPlacePfl,(.L_x_37 - _Z30complexSquaredMagnitudeInPlacePfl)
        .other          _Z30complexSquaredMagnitudeInPlacePfl,@"STO_CUDA_ENTRY STV_DEFAULT"
_Z30complexSquaredMagnitudeInPlacePfl:
.text._Z30complexSquaredMagnitudeInPlacePfl:
[----:B------:R-:W-:Y:S01]  /*0000*/  LDC R1, c[0x0][0x37c] ;  /* 0x0000df00ff017b82 */ /* 0x000fe20000000800 */
[----:B------:R-:W0:Y:S07]  /*0010*/  S2R R0, SR_TID.X ;  /* 0x0000000000007919 */ /* 0x000e2e0000002100 */
[----:B------:R-:W0:Y:S01]  /*0020*/  S2UR UR6, SR_CTAID.X ;  /* 0x00000000000679c3 */ /* 0x000e220000002500 */
[----:B------:R-:W1:Y:S07]  /*0030*/  LDCU.64 UR4, c[0x0][0x358] ;  /* 0x00006b00ff0477ac */ /* 0x000e6e0008000a00 */
[----:B------:R-:W0:Y:S08]  /*0040*/  LDC R5, c[0x0][0x360] ;  /* 0x0000d800ff057b82 */ /* 0x000e300000000800 */
[----:B------:R-:W2:Y:S01]  /*0050*/  LDC.64 R2, c[0x0][0x380] ;  /* 0x0000e000ff027b82 */ /* 0x000ea20000000a00 */
[----:B0-----:R-:W-:Y:S01]  /*0060*/  IMAD R5, R5, UR6, R0 ;  /* 0x0000000605057c24 */ /* 0x001fe2000f8e0200 */
[----:B------:R-:W0:Y:S03]  /*0070*/  LDCU.64 UR6, c[0x0][0x388] ;  /* 0x00007100ff0677ac */ /* 0x000e260008000a00 */
[----:B--2---:R-:W-:-:S05]  /*0080*/  IMAD.WIDE.U32 R2, R5, 0x8, R2 ;  /* 0x0000000805027825 */ /* 0x004fca00078e0002 */
[----:B-1----:R1:W5:Y:S04]  /*0090*/  LDG.E R4, desc[UR4][R2.64+0x4] ;  /* 0x0000040402047981 */ /* 0x002368000c1e1900 */
[----:B------:R1:W5:Y:S01]  /*00a0*/  LDG.E R0, desc[UR4][R2.64] ;  /* 0x0000000402007981 */ /* 0x000362000c1e1900 */
[----:B------:R-:W-:Y:S01]  /*00b0*/  BAR.SYNC.DEFER_BLOCKING 0x0 ;  /* 0x0000000000007b1d */ /* 0x000fe20000010000 */
[----:B0-----:R-:W-:-:S04]  /*00c0*/  ISETP.GE.U32.AND P0, PT, R5, UR6, PT ;  /* 0x0000000605007c0c */ /* 0x001fc8000bf06070 */
[----:B------:R-:W-:-:S13]  /*00d0*/  ISETP.GE.AND.EX P0, PT, RZ, UR7, PT, P0 ;  /* 0x00000007ff007c0c */ /* 0x000fda000bf06300 */
[----:B-1----:R-:W-:Y:S05]  /*00e0*/  @P0 EXIT ;  /* 0x000000000000094d */ /* 0x002fea0003800000 */
[----:B------:R-:W-:Y:S02]  /*00f0*/  SHF.R.U32.HI R7, RZ, 0x1e, R5 ;  /* 0x0000001eff077819 */ /* 0x000fe40000011605 */
[----:B------:R-:W-:Y:S01]  /*0100*/  LEA R2, P0, -R5, R2, 0x2 ;  /* 0x0000000205027211 */ /* 0x000fe200078011ff */
[----:B-----5:R-:W-:-:S03]  /*0110*/  FMUL R5, R4, R4 ;  /* 0x0000000404057220 */ /* 0x020fc60000400000 */
[----:B------:R-:W-:Y:S01]  /*0120*/  IADD3.X R3, PT, PT, R3, ~R7, RZ, P0, !PT ;  /* 0x8000000703037210 */ /* 0x000fe200007fe4ff */
[----:B------:R-:W-:-:S05]  /*0130*/  FFMA R5, R0, R0, R5 ;  /* 0x0000000000057223 */ /* 0x000fca0000000005 */
[----:B------:R-:W-:Y:S01]  /*0140*/  STG.E desc[UR4][R2.64], R5 ;  /* 0x0000000502007986 */ /* 0x000fe2000c101904 */
[----:B------:R-:W-:Y:S05]  /*0150*/  EXIT ;  /* 0x000000000000794d */ /* 0x000fea0003800000 */
.L_x_17:
        /* <DEDUP_REMOVED lines=10> */
.L_x_37:


//--------------------- .text._Z19sum_across_channelsP6float2S0_ii --------------------------
	.section	.text._Z19sum_across_channelsP6float2S0_ii,"ax",@progbits
	.align	128
        .global         _Z19sum_across_channelsP6float2S0_ii
        .type           _Z19sum_across_channelsP6float2S0_ii,@function
        .size           _Z19sum_across_channelsP6float2S0_ii,(.L_x_38 - _Z19sum_across_channelsP6float2S0_ii)
        .other          _Z19sum_across_channelsP6float2S0_ii,@"STO_CUDA_ENTRY STV_DEFAULT"
_Z19sum_across_channelsP6float2S0_ii:
.text._Z19sum_across_channelsP6float2S0_ii:
[----:B------:R-:W-:Y:S01]  /*0000*/  LDC R1, c[0x0][0x37c] ;  /* 0x0000df00ff017b82 */ /* 0x000fe20000000800 */
[----:B------:R-:W0:Y:S07]  /*0010*/  S2R R2, SR_TID.X ;  /* 0x0000000000027919 */ /* 0x000e2e0000002100 */
[----:B------:R-:W0:Y:S08]  /*0020*/  S2UR UR4, SR_CTAID.X ;  /* 0x00000000000479c3 */ /* 0x000e300000002500 */
[----:B------:R-:W0:Y:S08]  /*0030*/  LDC R3, c[0x0][0x360] ;  /* 0x0000d800ff037b82 */ /* 0x000e300000000800 */
[----:B------:R-:W1:Y:S01]  /*0040*/  LDC R0, c[0x0][0x390] ;  /* 0x0000e400ff007b82 */ /* 0x000e620000000800 */
[----:B0-----:R-:W-:-:S05]  /*0050*/  IMAD R3, R3, UR4, R2 ;  /* 0x0000000403037c24 */ /* 0x001fca000f8e0202 */
[----:B-1----:R-:W-:-:S13]  /*0060*/  ISETP.GE.AND P0, PT, R3, R0, PT ;  /* 0x000000000300720c */ /* 0x002fda0003f06270 */
[----:B------:R-:W-:Y:S05]  /*0070*/  @P0 EXIT ;  /* 0x000000000000094d */ /* 0x000fea0003800000 */
[----:B------:R-:W0:Y:S01]  /*0080*/  LDCU UR5, c[0x0][0x394] ;  /* 0x00007280ff0577ac */ /* 0x000e220008000800 */
[----:B------:R-:W-:Y:S01]  /*0090*/  CS2R R26, SRZ ;  /* 0x00000000001a7805 */ /* 0x000fe2000001ff00 */
[----:B------:R-:W1:Y:S01]  /*00a0*/  LDCU.64 UR8, c[0x0][0x358] ;  /* 0x00006b00ff0877ac */ /* 0x000e620008000a00 */
[----:B0-----:R-:W-:-:S09]  /*00b0*/  UISETP.GE.AND UP0, UPT, UR5, 0x1, UPT ;  /* 0x000000010500788c */ /* 0x001fd2000bf06270 */
[----:B-1----:R-:W-:Y:S05]  /*00c0*/  BRA.U !UP0, `(.L_x_18) ;  /* 0x00000009086c7547 */ /* 0x002fea000b800000 */
[----:B------:R-:W-:Y:S01]  /*00d0*/  UISETP.GE.U32.AND UP1, UPT, UR5, 0x10, UPT ;  /* 0x000000100500788c */ /* 0x000fe2000bf26070 */
[----:B------:R-:W-:Y:S01]  /*00e0*/  CS2R R26, SRZ ;  /* 0x00000000001a7805 */ /* 0x000fe2000001ff00 */
[----:B------:R-:W-:Y:S01]  /*00f0*/  ULOP3.LUT UR6, UR5, 0xf, URZ, 0xc0, !UPT ;  /* 0x0000000f05067892 */ /* 0x000fe2000f8ec0ff */
[----:B------:R-:W-:-:S03]  /*0100*/  UMOV UR4, URZ ;  /* 0x000000ff00047c82 */ /* 0x000fc60008000000 */
[----:B------:R-:W-:-:S03]  /*0110*/  UISETP.NE.AND UP0, UPT, UR6, URZ, UPT ;  /* 0x000000ff0600728c */ /* 0x000fc6000bf05270 */
[----:B------:R-:W-:Y:S08]  /*0120*/  BRA.U !UP1, `(.L_x_19) ;  /* 0x0000000509247547 */ /* 0x000ff0000b800000 */
[----:B------:R-:W-:Y:S01]  /*0130*/  HFMA2 R26, -RZ, RZ, 0, 0 ;  /* 0x00000000ff1a7431 */ /* 0x000fe200000001ff */
[----:B------:R-:W-:Y:S01]  /*0140*/  ULOP3.LUT UR4, UR5, 0x7ffffff0, URZ, 0xc0, !UPT ;  /* 0x7ffffff005047892 */ /* 0x000fe2000f8ec0ff */
[----:B------:R-:W-:-:S03]  /*0150*/  MOV R5, R3 ;  /* 0x0000000300057202 */ /* 0x000fc60000000f00 */
[----:B------:R-:W-:-:S12]  /*0160*/  UIADD3 UR7, UPT, UPT, -UR4, URZ, URZ ;  /* 0x000000ff04077290 */ /* 0x000fd8000fffe1ff */
.L_x_20:
[----:B------:R-:W0:Y:S02]  /*0170*/  LDC.64 R16, c[0x0][0x380] ;  /* 0x0000e000ff107b82 */ /* 0x000e240000000a00 */
[----:B0-----:R-:W-:-:S04]  /*0180*/  IMAD.WIDE R16, R5, 0x8, R16 ;  /* 0x0000000805107825 */ /* 0x001fc800078e0210 */
[C---:B------:R-:W-:Y:S02]  /*0190*/  IMAD.WIDE R14, R0.reuse, 0x8, R16 ;  /* 0x00000008000e7825 */ /* 0x040fe400078e0210 */
[----:B------:R-:W2:Y:S02]  /*01a0*/  LDG.E.64 R16, desc[UR8][R16.64] ;  /* 0x0000000810107981 */ /* 0x000ea4000c1e1b00 */
[C---:B------:R-:W-:Y:S02]  /*01b0*/  IMAD.WIDE R12, R0.reuse, 0x8, R14 ;  /* 0x00000008000c7825 */ /* 0x040fe400078e020e */
[----:B------:R-:W3:Y:S02]  /*01c0*/  LDG.E.64 R14, desc[UR8][R14.64] ;  /* 0x000000080e0e7981 */ /* 0x000ee4000c1e1b00 */
[C---:B------:R-:W-:Y:S02]  /*01d0*/  IMAD.WIDE R28, R0.reuse, 0x8, R12 ;  /* 0x00000008001c7825 */ /* 0x040fe400078e020c */
[----:B------:R-:W4:Y:S04]  /*01e0*/  LDG.E.64 R12, desc[UR8][R12.64] ;  /* 0x000000080c0c7981 */ /* 0x000f28000c1e1b00 */
[----:B------:R0:W5:Y:S02]  /*01f0*/  LDG.E.64 R10, desc[UR8][R28.64] ;  /* 0x000000081c0a7981 */ /* 0x000164000c1e1b00 */
[----:B0-----:R-:W-:-:S05]  /*0200*/  IMAD.WIDE R28, R0, 0x8, R28 ;  /* 0x00000008001c7825 */ /* 0x001fca00078e021c */
[----:B------:R-:W5:Y:S01]  /*0210*/  LDG.E.64 R8, desc[UR8][R28.64] ;  /* 0x000000081c087981 */ /* 0x000f62000c1e1b00 */
[----:B------:R-:W-:-:S05]  /*0220*/  IMAD.WIDE R18, R0, 0x8, R28 ;  /* 0x0000000800127825 */ /* 0x000fca00078e021c */
[----:B------:R0:W5:Y:S01]  /*0230*/  LDG.E.64 R6, desc[UR8][R18.64] ;  /* 0x0000000812067981 */ /* 0x000162000c1e1b00 */
[----:B------:R-:W-:-:S04]  /*0240*/  IMAD.WIDE R24, R0, 0x8, R18 ;  /* 0x0000000800187825 */ /* 0x000fc800078e0212 */
[C---:B------:R-:W-:Y:S02]  /*0250*/  IMAD.WIDE R22, R0.reuse, 0x8, R24 ;  /* 0x0000000800167825 */ /* 0x040fe400078e0218 */
[----:B------:R-:W5:Y:S02]  /*0260*/  LDG.E.64 R24, desc[UR8][R24.64] ;  /* 0x0000000818187981 */ /* 0x000f64000c1e1b00 */
[C---:B------:R-:W-:Y:S02]  /*0270*/  IMAD.WIDE R20, R0.reuse, 0x8, R22 ;  /* 0x0000000800147825 */ /* 0x040fe400078e0216 */
[----:B------:R-:W5:Y:S02]  /*0280*/  LDG.E.64 R22, desc[UR8][R22.64] ;  /* 0x0000000816167981 */ /* 0x000f64000c1e1b00 */
[----:B0-----:R-:W-:Y:S02]  /*0290*/  IMAD.WIDE R18, R0, 0x8, R20 ;  /* 0x0000000800127825 */ /* 0x001fe400078e0214 */
[----:B------:R-:W5:Y:S02]  /*02a0*/  LDG.E.64 R20, desc[UR8][R20.64] ;  /* 0x0000000814147981 */ /* 0x000f64000c1e1b00 */
[----:B--2---:R-:W-:Y:S01]  /*02b0*/  FADD R26, R16, R26 ;  /* 0x0000001a101a7221 */ /* 0x004fe20000000000 */
[----:B------:R-:W-:Y:S01]  /*02c0*/  FADD R2, R17, R27 ;  /* 0x0000001b11027221 */ /* 0x000fe20000000000 */
[----:B------:R-:W-:-:S02]  /*02d0*/  IMAD.WIDE R16, R0, 0x8, R18 ;  /* 0x0000000800107825 */ /* 0x000fc400078e0212 */
[----:B------:R-:W2:Y:S02]  /*02e0*/  LDG.E.64 R18, desc[UR8][R18.64] ;  /* 0x0000000812127981 */ /* 0x000ea4000c1e1b00 */
[----:B---3--:R-:W-:Y:S01]  /*02f0*/  FADD R27, R26, R14 ;  /* 0x0000000e1a1b7221 */ /* 0x008fe20000000000 */
[----:B------:R-:W-:Y:S01]  /*0300*/  FADD R2, R2, R15 ;  /* 0x0000000f02027221 */ /* 0x000fe20000000000 */
[----:B------:R-:W-:Y:S02]  /*0310*/  IMAD.WIDE R14, R0, 0x8, R16 ;  /* 0x00000008000e7825 */ /* 0x000fe400078e0210 */
[----:B------:R-:W3:Y:S02]  /*0320*/  LDG.E.64 R16, desc[UR8][R16.64] ;  /* 0x0000000810107981 */ /* 0x000ee4000c1e1b00 */
[----:B----4-:R-:W-:Y:S01]  /*0330*/  FADD R27, R27, R12 ;  /* 0x0000000c1b1b7221 */ /* 0x010fe20000000000 */
[----:B------:R-:W-:Y:S01]  /*0340*/  FADD R2, R2, R13 ;  /* 0x0000000d02027221 */ /* 0x000fe20000000000 */
[----:B------:R-:W-:-:S04]  /*0350*/  IMAD.WIDE R12, R0, 0x8, R14 ;  /* 0x00000008000c7825 */ /* 0x000fc800078e020e */
[----:B-----5:R-:W-:Y:S01]  /*0360*/  FADD R29, R27, R10 ;  /* 0x0000000a1b1d7221 */ /* 0x020fe20000000000 */
[----:B------:R-:W-:Y:S01]  /*0370*/  FADD R2, R2, R11 ;  /* 0x0000000b02027221 */ /* 0x000fe20000000000 */
[----:B------:R-:W4:Y:S01]  /*0380*/  LDG.E.64 R14, desc[UR8][R14.64] ;  /* 0x000000080e0e7981 */ /* 0x000f22000c1e1b00 */
[----:B------:R-:W-:-:S03]  /*0390*/  IMAD.WIDE R10, R0, 0x8, R12 ;  /* 0x00000008000a7825 */ /* 0x000fc600078e020c */
[----:B------:R-:W5:Y:S01]  /*03a0*/  LDG.E.64 R12, desc[UR8][R12.64] ;  /* 0x000000080c0c7981 */ /* 0x000f62000c1e1b00 */
[----:B------:R-:W-:Y:S01]  /*03b0*/  FADD R29, R29, R8 ;  /* 0x000000081d1d7221 */ /* 0x000fe20000000000 */
[----:B------:R-:W-:Y:S01]  /*03c0*/  FADD R2, R2, R9 ;  /* 0x0000000902027221 */ /* 0x000fe20000000000 */
[C---:B------:R-:W-:Y:S02]  /*03d0*/  IMAD.WIDE R8, R0.reuse, 0x8, R10 ;  /* 0x0000000800087825 */ /* 0x040fe400078e020a */
[----:B------:R-:W5:Y:S02]  /*03e0*/  LDG.E.64 R10, desc[UR8][R10.64] ;  /* 0x000000080a0a7981 */ /* 0x000f64000c1e1b00 */
[----:B------:R-:W-:Y:S02]  /*03f0*/  IMAD.WIDE R26, R0, 0x8, R8 ;  /* 0x00000008001a7825 */ /* 0x000fe400078e0208 */
[----:B------:R-:W5:Y:S04]  /*0400*/  LDG.E.64 R8, desc[UR8][R8.64] ;  /* 0x0000000808087981 */ /* 0x000f68000c1e1b00 */
[----:B------:R-:W5:Y:S01]  /*0410*/  LDG.E.64 R26, desc[UR8][R26.64] ;  /* 0x000000081a1a7981 */ /* 0x000f62000c1e1b00 */
[----:B------:R-:W-:Y:S01]  /*0420*/  FADD R29, R29, R6 ;  /* 0x000000061d1d7221 */ /* 0x000fe20000000000 */
[----:B------:R-:W-:-:S03]  /*0430*/  FADD R2, R2, R7 ;  /* 0x0000000702027221 */ /* 0x000fc60000000000 */
[----:B------:R-:W-:Y:S01]  /*0440*/  FADD R29, R29, R24 ;  /* 0x000000181d1d7221 */ /* 0x000fe20000000000 */
[----:B------:R-:W-:-:S03]  /*0450*/  FADD R2, R2, R25 ;  /* 0x0000001902027221 */ /* 0x000fc60000000000 */
[----:B------:R-:W-:Y:S01]  /*0460*/  FADD R29, R29, R22 ;  /* 0x000000161d1d7221 */ /* 0x000fe20000000000 */
[----:B------:R-:W-:-:S03]  /*0470*/  FADD R2, R2, R23 ;  /* 0x0000001702027221 */ /* 0x000fc60000000000 */
[----:B------:R-:W-:Y:S01]  /*0480*/  FADD R29, R29, R20 ;  /* 0x000000141d1d7221 */ /* 0x000fe20000000000 */
[----:B------:R-:W-:Y:S01]  /*0490*/  FADD R2, R2, R21 ;  /* 0x0000001502027221 */ /* 0x000fe20000000000 */
[----:B------:R-:W-:-:S04]  /*04a0*/  UIADD3 UR7, UPT, UPT, UR7, 0x10, URZ ;  /* 0x0000001007077890 */ /* 0x000fc8000fffe0ff */
[----:B------:R-:W-:Y:S01]  /*04b0*/  UISETP.NE.AND UP1, UPT, UR7, URZ, UPT ;  /* 0x000000ff0700728c */ /* 0x000fe2000bf25270 */
[----:B------:R-:W-:Y:S01]  /*04c0*/  LEA R5, R0, R5, 0x4 ;  /* 0x0000000500057211 */ /* 0x000fe200078e20ff */
[----:B--2---:R-:W-:Y:S01]  /*04d0*/  FADD R29, R29, R18 ;  /* 0x000000121d1d7221 */ /* 0x004fe20000000000 */
[----:B------:R-:W-:-:S03]  /*04e0*/  FADD R2, R2, R19 ;  /* 0x0000001302027221 */ /* 0x000fc60000000000 */
[----:B---3--:R-:W-:Y:S01]  /*04f0*/  FADD R29, R29, R16 ;  /* 0x000000101d1d7221 */ /* 0x008fe20000000000 */
[----:B------:R-:W-:-:S03]  /*0500*/  FADD R2, R2, R17 ;  /* 0x0000001102027221 */ /* 0x000fc60000000000 */
[----:B----4-:R-:W-:Y:S01]  /*0510*/  FADD R29, R29, R14 ;  /* 0x0000000e1d1d7221 */ /* 0x010fe20000000000 */
[----:B------:R-:W-:-:S03]  /*0520*/  FADD R2, R2, R15 ;  /* 0x0000000f02027221 */ /* 0x000fc60000000000 */
[----:B-----5:R-:W-:Y:S01]  /*0530*/  FADD R29, R29, R12 ;  /* 0x0000000c1d1d7221 */ /* 0x020fe20000000000 */
[----:B------:R-:W-:-:S03]  /*0540*/  FADD R2, R2, R13 ;  /* 0x0000000d02027221 */ /* 0x000fc60000000000 */
[----:B------:R-:W-:Y:S01]  /*0550*/  FADD R29, R29, R10 ;  /* 0x0000000a1d1d7221 */ /* 0x000fe20000000000 */
[----:B------:R-:W-:-:S03]  /*0560*/  FADD R2, R2, R11 ;  /* 0x0000000b02027221 */ /* 0x000fc60000000000 */
[----:B------:R-:W-:Y:S01]  /*0570*/  FADD R29, R29, R8 ;  /* 0x000000081d1d7221 */ /* 0x000fe20000000000 */
[----:B------:R-:W-:-:S03]  /*0580*/  FADD R2, R2, R9 ;  /* 0x0000000902027221 */ /* 0x000fc60000000000 */
[----:B------:R-:W-:Y:S01]  /*0590*/  FADD R26, R29, R26 ;  /* 0x0000001a1d1a7221 */ /* 0x000fe20000000000 */
[----:B------:R-:W-:Y:S01]  /*05a0*/  FADD R27, R2, R27 ;  /* 0x0000001b021b7221 */ /* 0x000fe20000000000 */
[----:B------:R-:W-:Y:S06]  /*05b0*/  BRA.U UP1, `(.L_x_20) ;  /* 0xfffffff901ec7547 */ /* 0x000fec000b83ffff */
.L_x_19:
[----:B------:R-:W-:Y:S05]  /*05c0*/  BRA.U !UP0, `(.L_x_18) ;  /* 0x00000005082c7547 */ /* 0x000fea000b800000 */
[----:B------:R-:W-:Y:S02]  /*05d0*/  UISETP.GE.U32.AND UP0, UPT, UR6, 0x8, UPT ;  /* 0x000000080600788c */ /* 0x000fe4000bf06070 */
[----:B------:R-:W-:-:S04]  /*05e0*/  ULOP3.LUT UR7, UR5, 0x7, URZ, 0xc0, !UPT ;  /* 0x0000000705077892 */ /* 0x000fc8000f8ec0ff */
[----:B------:R-:W-:-:S03]  /*05f0*/  UISETP.NE.AND UP1, UPT, UR7, URZ, UPT ;  /* 0x000000ff0700728c */ /* 0x000fc6000bf25270 */
[----:B------:R-:W-:Y:S08]  /*0600*/  BRA.U !UP0, `(.L_x_21) ;  /* 0x00000001088c7547 */ /* 0x000ff0000b800000 */
[----:B------:R-:W0:Y:S01]  /*0610*/  LDC.64 R4, c[0x0][0x380] ;  /* 0x0000e000ff047b82 */ /* 0x000e220000000a00 */
[----:B------:R-:W-:-:S04]  /*0620*/  IMAD R7, R0, UR4, R3 ;  /* 0x0000000400077c24 */ /* 0x000fc8000f8e0203 */
[----:B0-----:R-:W-:-:S04]  /*0630*/  IMAD.WIDE R4, R7, 0x8, R4 ;  /* 0x0000000807047825 */ /* 0x001fc800078e0204 */
[C---:B------:R-:W-:Y:S02]  /*0640*/  IMAD.WIDE R6, R0.reuse, 0x8, R4 ;  /* 0x0000000800067825 */ /* 0x040fe400078e0204 */
[----:B------:R-:W2:Y:S02]  /*0650*/  LDG.E.64 R4, desc[UR8][R4.64] ;  /* 0x0000000804047981 */ /* 0x000ea4000c1e1b00 */
[C---:B------:R-:W-:Y:S02]  /*0660*/  IMAD.WIDE R8, R0.reuse, 0x8, R6 ;  /* 0x0000000800087825 */ /* 0x040fe400078e0206 */
[----:B------:R-:W3:Y:S02]  /*0670*/  LDG.E.64 R6, desc[UR8][R6.64] ;  /* 0x0000000806067981 */ /* 0x000ee4000c1e1b00 */
[C---:B------:R-:W-:Y:S02]  /*0680*/  IMAD.WIDE R10, R0.reuse, 0x8, R8 ;  /* 0x00000008000a7825 */ /* 0x040fe400078e0208 */
[----:B------:R-:W4:Y:S02]  /*0690*/  LDG.E.64 R8, desc[UR8][R8.64] ;  /* 0x0000000808087981 */ /* 0x000f24000c1e1b00 */
[----:B------:R-:W-:-:S02]  /*06a0*/  IMAD.WIDE R12, R0, 0x8, R10 ;  /* 0x00000008000c7825 */ /* 0x000fc400078e020a */
[----:B------:R-:W5:Y:S02]  /*06b0*/  LDG.E.64 R10, desc[UR8][R10.64] ;  /* 0x000000080a0a7981 */ /* 0x000f64000c1e1b00 */
[C---:B------:R-:W-:Y:S02]  /*06c0*/  IMAD.WIDE R14, R0.reuse, 0x8, R12 ;  /* 0x00000008000e7825 */ /* 0x040fe400078e020c */
[----:B------:R-:W5:Y:S02]  /*06d0*/  LDG.E.64 R12, desc[UR8][R12.64] ;  /* 0x000000080c0c7981 */ /* 0x000f64000c1e1b00 */
[C---:B------:R-:W-:Y:S02]  /*06e0*/  IMAD.WIDE R16, R0.reuse, 0x8, R14 ;  /* 0x0000000800107825 */ /* 0x040fe400078e020e */
[----:B------:R-:W5:Y:S02]  /*06f0*/  LDG.E.64 R14, desc[UR8][R14.64] ;  /* 0x000000080e0e7981 */ /* 0x000f64000c1e1b00 */
[----:B------:R-:W-:-:S02]  /*0700*/  IMAD.WIDE R18, R0, 0x8, R16 ;  /* 0x0000000800127825 */ /* 0x000fc400078e0210 */
[----:B------:R-:W5:Y:S04]  /*0710*/  LDG.E.64 R16, desc[UR8][R16.64] ;  /* 0x0000000810107981 */ /* 0x000f68000c1e1b00 */
[----:B------:R-:W5:Y:S01]  /*0720*/  LDG.E.64 R18, desc[UR8][R18.64] ;  /* 0x0000000812127981 */ /* 0x000f62000c1e1b00 */
[----:B------:R-:W-:Y:S01]  /*0730*/  UIADD3 UR4, UPT, UPT, UR4, 0x8, URZ ;  /* 0x0000000804047890 */ /* 0x000fe2000fffe0ff */
        /* <DEDUP_REMOVED lines=13> */
[----:B------:R-:W-:-:S03]  /*0810*/  FADD R2, R2, R17 ;  /* 0x0000001102027221 */ /* 0x000fc60000000000 */
[----:B------:R-:W-:Y:S01]  /*0820*/  FADD R26, R21, R18 ;  /* 0x00000012151a7221 */ /* 0x000fe20000000000 */
[----:B------:R-:W-:-:S07]  /*0830*/  FADD R27, R2, R19 ;  /* 0x00000013021b7221 */ /* 0x000fce0000000000 */
.L_x_21:
        /* <DEDUP_REMOVED lines=12> */
[----:B------:R-:W-:Y:S02]  /*0900*/  IMAD.WIDE R10, R0, 0x8, R8 ;  /* 0x00000008000a7825 */ /* 0x000fe400078e0208 */
[----:B------:R-:W4:Y:S04]  /*0910*/  LDG.E.64 R8, desc[UR8][R8.64] ;  /* 0x0000000808087981 */ /* 0x000f28000c1e1b00 */
        /* <DEDUP_REMOVED lines=9> */
[----:B------:R-:W-:-:S07]  /*09b0*/  FADD R27, R2, R11 ;  /* 0x0000000b021b7221 */ /* 0x000fce0000000000 */
.L_x_22:
[----:B------:R-:W-:Y:S05]  /*09c0*/  BRA.U !UP1, `(.L_x_18) ;  /* 0x00000001092c7547 */ /* 0x000fea000b800000 */
[----:B------:R-:W0:Y:S01]  /*09d0*/  LDC.64 R6, c[0x0][0x380] ;  /* 0x0000e000ff067b82 */ /* 0x000e220000000a00 */
[----:B------:R-:W-:Y:S01]  /*09e0*/  IMAD R9, R0, UR4, R3 ;  /* 0x0000000400097c24 */ /* 0x000fe2000f8e0203 */
[----:B------:R-:W-:-:S12]  /*09f0*/  UIADD3 UR5, UPT, UPT, -UR5, URZ, URZ ;  /* 0x000000ff05057290 */ /* 0x000fd8000fffe1ff */
.L_x_23:
[----:B0-----:R-:W-:-:S06]  /*0a00*/  IMAD.WIDE R4, R9, 0x8, R6 ;  /* 0x0000000809047825 */ /* 0x001fcc00078e0206 */
[----:B------:R-:W2:Y:S01]  /*0a10*/  LDG.E.64 R4, desc[UR8][R4.64] ;  /* 0x0000000804047981 */ /* 0x000ea2000c1e1b00 */
[----:B------:R-:W-:Y:S01]  /*0a20*/  UIADD3 UR5, UPT, UPT, UR5, 0x1, URZ ;  /* 0x0000000105057890 */ /* 0x000fe2000fffe0ff */
[----:B------:R-:W-:-:S03]  /*0a30*/  IADD3 R9, PT, PT, R9, R0, RZ ;  /* 0x0000000009097210 */ /* 0x000fc60007ffe0ff */
[----:B------:R-:W-:Y:S01]  /*0a40*/  UISETP.NE.AND UP0, UPT, UR5, URZ, UPT ;  /* 0x000000ff0500728c */ /* 0x000fe2000bf05270 */
[----:B--2---:R-:W-:Y:S01]  /*0a50*/  FADD R26, R4, R26 ;  /* 0x0000001a041a7221 */ /* 0x004fe20000000000 */
[----:B------:R-:W-:-:S07]  /*0a60*/  FADD R27, R5, R27 ;  /* 0x0000001b051b7221 */ /* 0x000fce0000000000 */
[----:B------:R-:W-:Y:S05]  /*0a70*/  BRA.U UP0, `(.L_x_23) ;  /* 0xfffffffd00e07547 */ /* 0x000fea000b83ffff */
.L_x_18:
[----:B------:R-:W0:Y:S02]  /*0a80*/  LDC.64 R4, c[0x0][0x388] ;  /* 0x0000e200ff047b82 */ /* 0x000e240000000a00 */
[----:B0-----:R-:W-:-:S05]  /*0a90*/  IMAD.WIDE R2, R3, 0x8, R4 ;  /* 0x0000000803027825 */ /* 0x001fca00078e0204 */
[----:B------:R-:W-:Y:S01]  /*0aa0*/  STG.E.64 desc[UR8][R2.64], R26 ;  /* 0x0000001a02007986 */ /* 0x000fe2000c101b08 */
[----:B------:R-:W-:Y:S05]  /*0ab0*/  EXIT ;  /* 0x000000000000794d */ /* 0x000fea0003800000 */
.L_x_24:
        /* <DEDUP_REMOVED lines=12> */
.L_x_38:


//--------------------- .text._Z27rotate_spectrum_channelwiseP6float2ifPfi --------------------------
	.section	.text._Z27rotate_spectrum_channelwiseP6float2ifPfi,"ax",@progbits
	.align	128
        .global         _Z27rotate_spectrum_channelwiseP6float2ifPfi
        .type           _Z27rotate_spectrum_channelwiseP6float2ifPfi,@function
        .size           _Z27rotate_spectrum_channelwiseP6float2ifPfi,(.L_x_39 - _Z27rotate_spectrum_channelwiseP6float2ifPfi)
        .other          _Z27rotate_spectrum_channelwiseP6float2ifPfi,@"STO_CUDA_ENTRY STV_DEFAULT"
_Z27rotate_spectrum_channelwiseP6float2ifPfi:
.text._Z27rotate_spectrum_channelwiseP6float2ifPfi:
[----:B------:R-:W-:Y:S01]  /*0000*/  LDC R1, c[0x0][0x37c] ;  /* 0x0000df00ff017b82 */ /* 0x000fe20000000800 */
[----:B------:R-:W0:Y:S01]  /*0010*/  LDCU UR4, c[0x0][0x398] ;  /* 0x00007300ff0477ac */ /* 0x000e220008000800 */
[----:B------:R-:W1:Y:S01]  /*0020*/  S2R R6, SR_TID.X ;  /* 0x0000000000067919 */ /* 0x000e620000002100 */
[----:B------:R-:W2:Y:S01]  /*0030*/  LDCU.64 UR8, c[0x0][0x358] ;  /* 0x00006b00ff0877ac */ /* 0x000ea20008000a00 */
[----:B0-----:R-:W-:-:S04]  /*0040*/  MOV R0, UR4 ;  /* 0x0000000400007c02 */ /* 0x001fc80008000f00 */
[----:B------:R-:W-:-:S13]  /*0050*/  ISETP.GE.AND P0, PT, R0, 0x1, PT ;  /* 0x000000010000780c */ /* 0x000fda0003f06270 */
[----:B-12---:R-:W-:Y:S05]  /*0060*/  @!P0 BRA `(.L_x_25) ;  /* 0x00000000004c8947 */ /* 0x006fea0003800000 */
[----:B------:R-:W0:Y:S01]  /*0070*/  LDC R0, c[0x0][0x398] ;  /* 0x0000e600ff007b82 */ /* 0x000e220000000800 */
[----:B------:R-:W1:Y:S01]  /*0080*/  LDCU UR7, c[0x0][0x360] ;  /* 0x00006c00ff0777ac */ /* 0x000e620008000800 */
[----:B------:R-:W-:-:S06]  /*0090*/  UMOV UR4, URZ ;  /* 0x000000ff00047c82 */ /* 0x000fcc0008000000 */
[----:B------:R-:W2:Y:S02]  /*00a0*/  LDC.64 R4, c[0x0][0x390] ;  /* 0x0000e400ff047b82 */ /* 0x000ea40000000a00 */
.L_x_28:
[----:B0-----:R-:W-:Y:S01]  /*00b0*/  IADD3 R7, PT, PT, R6, UR4, RZ ;  /* 0x0000000406077c10 */ /* 0x001fe2000fffe0ff */
[----:B-1----:R-:W-:Y:S01]  /*00c0*/  UIADD3 UR4, UPT, UPT, UR7, UR4, URZ ;  /* 0x0000000407047290 */ /* 0x002fe2000fffe0ff */
[----:B------:R-:W-:Y:S02]  /*00d0*/  BSSY.RECONVERGENT B0, `(.L_x_26) ;  /* 0x000000b000007945 */ /* 0x000fe40003800200 */
[----:B0-----:R-:W-:-:S03]  /*00e0*/  ISETP.GE.AND P0, PT, R7, R0, PT ;  /* 0x000000000700720c */ /* 0x001fc60003f06270 */
[----:B------:R-:W-:-:S10]  /*00f0*/  ISETP.LE.AND P1, PT, R0, UR4, PT ;  /* 0x0000000400007c0c */ /* 0x000fd4000bf23270 */
[----:B------:R-:W-:Y:S05]  /*0100*/  @P0 BRA `(.L_x_27) ;  /* 0x00000000001c0947 */ /* 0x000fea0003800000 */
[----:B--2---:R-:W-:-:S06]  /*0110*/  IMAD.WIDE R2, R7, 0x4, R4 ;  /* 0x0000000407027825 */ /* 0x004fcc00078e0204 */
[----:B------:R-:W2:Y:S01]  /*0120*/  LDG.E R2, desc[UR8][R2.64] ;  /* 0x0000000802027981 */ /* 0x000ea2000c1e1900 */
[----:B------:R-:W0:Y:S01]  /*0130*/  S2UR UR6, SR_CgaCtaId ;  /* 0x00000000000679c3 */ /* 0x000e220000008800 */
[----:B------:R-:W-:Y:S02]  /*0140*/  UMOV UR5, 0x400 ;  /* 0x0000040000057882 */ /* 0x000fe40000000000 */
[----:B0-----:R-:W-:-:S06]  /*0150*/  ULEA UR5, UR6, UR5, 0x18 ;  /* 0x0000000506057291 */ /* 0x001fcc000f8ec0ff */
[----:B------:R-:W-:-:S05]  /*0160*/  LEA R7, R7, UR5, 0x2 ;  /* 0x0000000507077c11 */ /* 0x000fca000f8e10ff */
[----:B--2---:R0:W-:Y:S02]  /*0170*/  STS [R7], R2 ;  /* 0x0000000207007388 */ /* 0x0041e40000000800 */
.L_x_27:
[----:B------:R-:W-:Y:S05]  /*0180*/  BSYNC.RECONVERGENT B0 ;  /* 0x0000000000007941 */ /* 0x000fea0003800200 */
.L_x_26:
[----:B------:R-:W-:Y:S05]  /*0190*/  @!P1 BRA `(.L_x_28) ;  /* 0xfffffffc00c49947 */ /* 0x000fea000383ffff */
.L_x_25:
[----:B------:R-:W1:Y:S01]  /*01a0*/  S2UR UR5, SR_CTAID.X ;  /* 0x00000000000579c3 */ /* 0x000e620000002500 */
[----:B------:R-:W-:-:S07]  /*01b0*/  ISETP.GE.AND P0, PT, R0, 0x1, PT ;  /* 0x000000010000780c */ /* 0x000fce0003f06270 */
[----:B------:R-:W1:Y:S08]  /*01c0*/  LDC R3, c[0x0][0x360] ;  /* 0x0000d800ff037b82 */ /* 0x000e700000000800 */
[----:B0-----:R-:W0:Y:S01]  /*01d0*/  LDC R2, c[0x0][0x388] ;  /* 0x0000e200ff027b82 */ /* 0x001e220000000800 */
[----:B-1----:R-:W-:-:S05]  /*01e0*/  IMAD R3, R3, UR5, R6 ;  /* 0x0000000503037c24 */ /* 0x002fca000f8e0206 */
[----:B0-----:R-:W-:-:S13]  /*01f0*/  ISETP.GE.OR P0, PT, R3, R2, !P0 ;  /* 0x000000020300720c */ /* 0x001fda0004706670 */
[----:B------:R-:W-:Y:S05]  /*0200*/  @P0 EXIT ;  /* 0x000000000000094d */ /* 0x000fea0003800000 */
[----:B------:R-:W0:Y:S01]  /*0210*/  LDCU UR4, c[0x0][0x38c] ;  /* 0x00007180ff0477ac */ /* 0x000e220008000800 */
[C---:B------:R-:W-:Y:S01]  /*0220*/  ISETP.GE.U32.AND P1, PT, R0.reuse, 0x8, PT ;  /* 0x000000080000780c */ /* 0x040fe20003f26070 */
[----:B------:R-:W-:Y:S01]  /*0230*/  I2F.F64 R12, R3 ;  /* 0x00000003000c7312 */ /* 0x000fe20000201c00 */
[----:B--2---:R-:W-:Y:S01]  /*0240*/  LOP3.LUT R4, R0, 0x7, RZ, 0xc0, !PT ;  /* 0x0000000700047812 */ /* 0x004fe200078ec0ff */
[----:B------:R-:W-:Y:S01]  /*0250*/  UMOV UR5, 0x401921fb ;  /* 0x401921fb00057882 */ /* 0x000fe20000000000 */
[----:B------:R-:W-:Y:S02]  /*0260*/  HFMA2 R5, -RZ, RZ, 0, 0 ;  /* 0x00000000ff057431 */ /* 0x000fe400000001ff */
[----:B------:R-:W-:-:S03]  /*0270*/  ISETP.NE.AND P0, PT, R4, RZ, PT ;  /* 0x000000ff0400720c */ /* 0x000fc60003f05270 */
[----:B0-----:R-:W0:Y:S01]  /*0280*/  F2F.F64.F32 R14, UR4 ;  /* 0x00000004000e7d10 */ /* 0x001e220008201800 */
[----:B------:R-:W-:Y:S02]  /*0290*/  UMOV UR4, 0x54442d18 ;  /* 0x54442d1800047882 */ /* 0x000fe40000000000 */
[----:B0-----:R-:W-:Y:S01]  /*02a0*/  DMUL R14, R14, UR4 ;  /* 0x000000040e0e7c28 */ /* 0x001fe20008000000 */
[----:B------:R-:W-:Y:S10]  /*02b0*/  @!P1 BRA `(.L_x_29) ;  /* 0x0000000400fc9947 */ /* 0x000ff40003800000 */
[----:B------:R-:W0:Y:S01]  /*02c0*/  S2UR UR5, SR_CgaCtaId ;  /* 0x00000000000579c3 */ /* 0x000e220000008800 */
[----:B------:R-:W-:Y:S01]  /*02d0*/  LOP3.LUT R5, R0, 0x7ffffff8, RZ, 0xc0, !PT ;  /* 0x7ffffff800057812 */ /* 0x000fe200078ec0ff */
[----:B------:R-:W-:Y:S01]  /*02e0*/  UMOV UR4, 0x400 ;  /* 0x0000040000047882 */ /* 0x000fe20000000000 */
[----:B------:R-:W-:Y:S02]  /*02f0*/  MOV R7, R3 ;  /* 0x0000000300077202 */ /* 0x000fe40000000f00 */
[----:B------:R-:W-:-:S03]  /*0300*/  IADD3 R6, PT, PT, -R5, RZ, RZ ;  /* 0x000000ff05067210 */ /* 0x000fc60007ffe1ff */
[----:B------:R-:W1:Y:S01]  /*0310*/  LDC.64 R16, c[0x0][0x380] ;  /* 0x0000e000ff107b82 */ /* 0x000e620000000a00 */
[----:B0-----:R-:W-:-:S04]  /*0320*/  ULEA UR4, UR5, UR4, 0x18 ;  /* 0x0000000405047291 */ /* 0x001fc8000f8ec0ff */
[----:B------:R-:W-:-:S12]  /*0330*/  UIADD3 UR4, UPT, UPT, UR4, 0x10, URZ ;  /* 0x0000001004047890 */ /* 0x000fd8000fffe0ff */
.L_x_30:
[----:B-1----:R-:W-:Y:S01]  /*0340*/  IMAD.WIDE R22, R7, 0x8, R16 ;  /* 0x0000000807167825 */ /* 0x002fe200078e0210 */
[----:B0-----:R-:W0:Y:S04]  /*0350*/  LDS.128 R8, [UR4+-0x10] ;  /* 0xfffff004ff087984 */ /* 0x001e280008000c00 */
[----:B------:R-:W2:Y:S01]  /*0360*/  LDG.E.64 R18, desc[UR8][R22.64] ;  /* 0x0000000816127981 */ /* 0x000ea2000c1e1b00 */
[----:B0-----:R-:W0:Y:S02]  /*0370*/  F2F.F64.F32 R24, R8 ;  /* 0x0000000800187310 */ /* 0x001e240000201800 */
[----:B0-----:R-:W-:-:S08]  /*0380*/  DMUL R24, R14, R24 ;  /* 0x000000180e187228 */ /* 0x001fd00000000000 */
[----:B------:R-:W-:-:S10]  /*0390*/  DMUL R24, R12, R24 ;  /* 0x000000180c187228 */ /* 0x000fd40000000000 */
[----:B------:R-:W0:Y:S02]  /*03a0*/  F2F.F32.F64 R24, R24 ;  /* 0x0000001800187310 */ /* 0x000e240000301000 */
[----:B0-----:R-:W-:-:S06]  /*03b0*/  FMUL.RZ R28, R24, 0.15915493667125701904 ;  /* 0x3e22f983181c7820 */ /* 0x001fcc000040c000 */
[----:B------:R-:W2:Y:S08]  /*03c0*/  MUFU.SIN R21, R28 ;  /* 0x0000001c00157308 */ /* 0x000eb00000000400 */
[----:B------:R-:W0:Y:S01]  /*03d0*/  MUFU.COS R20, R28 ;  /* 0x0000001c00147308 */ /* 0x000e220000000000 */
[C---:B--2---:R-:W-:Y:S01]  /*03e0*/  FMUL R27, R19.reuse, R21 ;  /* 0x00000015131b7220 */ /* 0x044fe20000400000 */
[----:B0-----:R-:W-:-:S03]  /*03f0*/  FMUL R26, R19, R20 ;  /* 0x00000014131a7220 */ /* 0x001fc60000400000 */
[C---:B------:R-:W-:Y:S01]  /*0400*/  FFMA R20, R18.reuse, R20, -R27 ;  /* 0x0000001412147223 */ /* 0x040fe2000000081b */
[----:B------:R-:W-:Y:S01]  /*0410*/  FFMA R21, R18, R21, R26 ;  /* 0x0000001512157223 */ /* 0x000fe2000000001a */
[----:B------:R-:W-:-:S04]  /*0420*/  IMAD.WIDE R18, R2, 0x8, R22 ;  /* 0x0000000802127825 */ /* 0x000fc800078e0216 */
[----:B------:R0:W-:Y:S04]  /*0430*/  STG.E.64 desc[UR8][R22.64], R20 ;  /* 0x0000001416007986 */ /* 0x0001e8000c101b08 */
[----:B------:R-:W2:Y:S01]  /*0440*/  LDG.E.64 R26, desc[UR8][R18.64] ;  /* 0x00000008121a7981 */ /* 0x000ea2000c1e1b00 */
[----:B------:R-:W1:Y:S02]  /*0450*/  F2F.F64.F32 R8, R9 ;  /* 0x0000000900087310 */ /* 0x000e640000201800 */
[----:B-1----:R-:W-:-:S08]  /*0460*/  DMUL R24, R14, R8 ;  /* 0x000000080e187228 */ /* 0x002fd00000000000 */
[----:B------:R-:W-:-:S10]  /*0470*/  DMUL R24, R12, R24 ;  /* 0x000000180c187228 */ /* 0x000fd40000000000 */
[----:B------:R-:W1:Y:S02]  /*0480*/  F2F.F32.F64 R24, R24 ;  /* 0x0000001800187310 */ /* 0x000e640000301000 */
[----:B-1----:R-:W-:-:S06]  /*0490*/  FMUL.RZ R28, R24, 0.15915493667125701904 ;  /* 0x3e22f983181c7820 */ /* 0x002fcc000040c000 */
[----:B------:R-:W2:Y:S08]  /*04a0*/  MUFU.SIN R8, R28 ;  /* 0x0000001c00087308 */ /* 0x000eb00000000400 */
[----:B------:R-:W1:Y:S01]  /*04b0*/  MUFU.COS R28, R28 ;  /* 0x0000001c001c7308 */ /* 0x000e620000000000 */
[C---:B--2---:R-:W-:Y:S01]  /*04c0*/  FMUL R29, R27.reuse, R8 ;  /* 0x000000081b1d7220 */ /* 0x044fe20000400000 */
[----:B-1----:R-:W-:-:S03]  /*04d0*/  FMUL R27, R27, R28 ;  /* 0x0000001c1b1b7220 */ /* 0x002fc60000400000 */
[C---:B0-----:R-:W-:Y:S01]  /*04e0*/  FFMA R20, R26.reuse, R28, -R29 ;  /* 0x0000001c1a147223 */ /* 0x041fe2000000081d */
[----:B------:R-:W-:Y:S01]  /*04f0*/  FFMA R21, R26, R8, R27 ;  /* 0x000000081a157223 */ /* 0x000fe2000000001b */
[----:B------:R-:W-:-:S04]  /*0500*/  IMAD.WIDE R8, R2, 0x8, R18 ;  /* 0x0000000802087825 */ /* 0x000fc800078e0212 */
[----:B------:R0:W-:Y:S04]  /*0510*/  STG.E.64 desc[UR8][R18.64], R20 ;  /* 0x0000001412007986 */ /* 0x0001e8000c101b08 */
[----:B------:R-:W2:Y:S01]  /*0520*/  LDG.E.64 R22, desc[UR8][R8.64] ;  /* 0x0000000808167981 */ /* 0x000ea2000c1e1b00 */
[----:B------:R-:W1:Y:S01]  /*0530*/  F2F.F64.F32 R24, R10 ;  /* 0x0000000a00187310 */ /* 0x000e620000201800 */
[----:B0-----:R-:W-:Y:S01]  /*0540*/  IMAD.WIDE R18, R2, 0x8, R8 ;  /* 0x0000000802127825 */ /* 0x001fe200078e0208 */
[----:B-1----:R-:W-:-:S08]  /*0550*/  DMUL R24, R14, R24 ;  /* 0x000000180e187228 */ /* 0x002fd00000000000 */
        /* <DEDUP_REMOVED lines=8> */
[----:B------:R-:W-:-:S05]  /*05e0*/  FFMA R21, R22, R26, R23 ;  /* 0x0000001a16157223 */ /* 0x000fca0000000017 */
        /* <DEDUP_REMOVED lines=13> */
[----:B------:R-:W-:Y:S02]  /*06c0*/  FFMA R27, R22, R27, R10 ;  /* 0x0000001b161b7223 */ /* 0x000fe4000000000a */
[----:B------:R-:W0:Y:S04]  /*06d0*/  LDS.128 R8, [UR4] ;  /* 0x00000004ff087984 */ /* 0x000e280008000c00 */
[----:B------:R1:W-:Y:S04]  /*06e0*/  STG.E.64 desc[UR8][R18.64], R26 ;  /* 0x0000001a12007986 */ /* 0x0003e8000c101b08 */
[----:B------:R-:W2:Y:S01]  /*06f0*/  LDG.E.64 R22, desc[UR8][R20.64] ;  /* 0x0000000814167981 */ /* 0x000ea2000c1e1b00 */
[----:B0-----:R-:W0:Y:S02]  /*0700*/  F2F.F64.F32 R24, R8 ;  /* 0x0000000800187310 */ /* 0x001e240000201800 */
[----:B0-----:R-:W-:-:S08]  /*0710*/  DMUL R24, R14, R24 ;  /* 0x000000180e187228 */ /* 0x001fd00000000000 */
[----:B------:R-:W-:-:S10]  /*0720*/  DMUL R24, R12, R24 ;  /* 0x000000180c187228 */ /* 0x000fd40000000000 */
[----:B------:R-:W0:Y:S02]  /*0730*/  F2F.F32.F64 R24, R24 ;  /* 0x0000001800187310 */ /* 0x000e240000301000 */
[----:B0-----:R-:W-:-:S06]  /*0740*/  FMUL.RZ R29, R24, 0.15915493667125701904 ;  /* 0x3e22f983181d7820 */ /* 0x001fcc000040c000 */
[----:B------:R-:W2:Y:S08]  /*0750*/  MUFU.SIN R28, R29 ;  /* 0x0000001d001c7308 */ /* 0x000eb00000000400 */
[----:B------:R-:W1:Y:S01]  /*0760*/  MUFU.COS R29, R29 ;  /* 0x0000001d001d7308 */ /* 0x000e620000000000 */
[C---:B--2---:R-:W-:Y:S01]  /*0770*/  FMUL R25, R23.reuse, R28 ;  /* 0x0000001c17197220 */ /* 0x044fe20000400000 */
[----:B-1----:R-:W-:-:S03]  /*0780*/  FMUL R19, R23, R29 ;  /* 0x0000001d17137220 */ /* 0x002fc60000400000 */
        /* <DEDUP_REMOVED lines=34> */
[----:B------:R-:W-:Y:S01]  /*09b0*/  IADD3 R6, PT, PT, R6, 0x8, RZ ;  /* 0x0000000806067810 */ /* 0x000fe20007ffe0ff */
[----:B------:R-:W-:Y:S01]  /*09c0*/  UIADD3 UR4, UPT, UPT, UR4, 0x20, URZ ;  /* 0x0000002004047890 */ /* 0x000fe2000fffe0ff */
[----:B------:R-:W-:Y:S02]  /*09d0*/  LEA R7, R2, R7, 0x3 ;  /* 0x0000000702077211 */ /* 0x000fe400078e18ff */
[----:B------:R-:W-:Y:S01]  /*09e0*/  ISETP.NE.AND P1, PT, R6, RZ, PT ;  /* 0x000000ff0600720c */ /* 0x000fe20003f25270 */
        /* <DEDUP_REMOVED lines=9> */
[----:B------:R-:W-:-:S05]  /*0a80*/  FFMA R9, R22, R10, R23 ;  /* 0x0000000a16097223 */ /* 0x000fca0000000017 */
[----:B------:R0:W-:Y:S01]  /*0a90*/  STG.E.64 desc[UR8][R20.64], R8 ;  /* 0x0000000814007986 */ /* 0x0001e2000c101b08 */
[----:B------:R-:W-:Y:S05]  /*0aa0*/  @P1 BRA `(.L_x_30) ;  /* 0xfffffff800241947 */ /* 0x000fea000383ffff */
.L_x_29:
[----:B------:R-:W-:Y:S05]  /*0ab0*/  @!P0 EXIT ;  /* 0x000000000000894d */ /* 0x000fea0003800000 */
[----:B------:R-:W-:Y:S02]  /*0ac0*/  ISETP.GE.U32.AND P0, PT, R4, 0x4, PT ;  /* 0x000000040400780c */ /* 0x000fe40003f06070 */
[----:B0-----:R-:W-:-:S04]  /*0ad0*/  LOP3.LUT R20, R0, 0x3, RZ, 0xc0, !PT ;  /* 0x0000000300147812 */ /* 0x001fc800078ec0ff */
[----:B------:R-:W-:-:S07]  /*0ae0*/  ISETP.NE.AND P1, PT, R20, RZ, PT ;  /* 0x000000ff1400720c */ /* 0x000fce0003f25270 */
[----:B------:R-:W-:Y:S06]  /*0af0*/  @!P0 BRA `(.L_x_31) ;  /* 0x0000000400048947 */ /* 0x000fec0003800000 */
[----:B------:R-:W0:Y:S01]  /*0b00*/  LDC.64 R8, c[0x0][0x380] ;  /* 0x0000e000ff087b82 */ /* 0x000e220000000a00 */
[----:B------:R-:W-:-:S04]  /*0b10*/  IMAD R7, R5, R2, R3 ;  /* 0x0000000205077224 */ /* 0x000fc800078e0203 */
[----:B0-----:R-:W-:-:S05]  /*0b20*/  IMAD.WIDE R8, R7, 0x8, R8 ;  /* 0x0000000807087825 */ /* 0x001fca00078e0208 */
[----:B------:R-:W2:Y:S01]  /*0b30*/  LDG.E.64 R10, desc[UR8][R8.64] ;  /* 0x00000008080a7981 */ /* 0x000ea2000c1e1b00 */
[----:B------:R-:W-:Y:S01]  /*0b40*/  MOV R4, 0x400 ;  /* 0x0000040000047802 */ /* 0x000fe20000000f00 */
[----:B------:R-:W0:Y:S03]  /*0b50*/  S2R R7, SR_CgaCtaId ;  /* 0x0000000000077919 */ /* 0x000e260000008800 */
[----:B0-----:R-:W-:-:S04]  /*0b60*/  LEA R4, R7, R4, 0x18 ;  /* 0x0000000407047211 */ /* 0x001fc800078ec0ff */
[----:B------:R-:W-:-:S05]  /*0b70*/  LEA R4, R5, R4, 0x2 ;  /* 0x0000000405047211 */ /* 0x000fca00078e10ff */
[----:B------:R-:W0:Y:S02]  /*0b80*/  LDS.64 R6, [R4] ;  /* 0x0000000004067984 */ /* 0x000e240000000a00 */
        /* <DEDUP_REMOVED lines=14> */
[----:B------:R-:W1:Y:S03]  /*0c70*/  F2F.F64.F32 R6, R7 ;  /* 0x0000000700067310 */ /* 0x000e660000201800 */
[----:B------:R-:W3:Y:S01]  /*0c80*/  LDS.64 R8, [R4+0x8] ;  /* 0x0000080004087984 */ /* 0x000ee20000000a00 */
        /* <DEDUP_REMOVED lines=12> */
[----:B0-----:R-:W2:Y:S01]  /*0d50*/  LDG.E.64 R16, desc[UR8][R6.64] ;  /* 0x0000000806107981 */ /* 0x001ea2000c1e1b00 */
[----:B---3--:R-:W0:Y:S02]  /*0d60*/  F2F.F64.F32 R18, R8 ;  /* 0x0000000800127310 */ /* 0x008e240000201800 */
        /* <DEDUP_REMOVED lines=13> */
[----:B------:R-:W1:Y:S01]  /*0e40*/  F2F.F64.F32 R8, R9 ;  /* 0x0000000900087310 */ /* 0x000e620000201800 */
[----:B------:R-:W-:Y:S01]  /*0e50*/  IADD3 R5, PT, PT, R5, 0x4, RZ ;  /* 0x0000000405057810 */ /* 0x000fe20007ffe0ff */
        /* <DEDUP_REMOVED lines=10> */
[----:B------:R0:W-:Y:S02]  /*0f00*/  STG.E.64 desc[UR8][R10.64], R6 ;  /* 0x000000060a007986 */ /* 0x0001e4000c101b08 */
.L_x_31:
[----:B------:R-:W-:Y:S05]  /*0f10*/  @!P1 EXIT ;  /* 0x000000000000994d */ /* 0x000fea0003800000 */
[----:B------:R-:W-:Y:S02]  /*0f20*/  ISETP.NE.AND P0, PT, R20, 0x1, PT ;  /* 0x000000011400780c */ /* 0x000fe40003f05270 */
[----:B------:R-:W-:-:S04]  /*0f30*/  LOP3.LUT R0, R0, 0x1, RZ, 0xc0, !PT ;  /* 0x0000000100007812 */ /* 0x000fc800078ec0ff */
[----:B------:R-:W-:-:S07]  /*0f40*/  ISETP.NE.U32.AND P1, PT, R0, 0x1, PT ;  /* 0x000000010000780c */ /* 0x000fce0003f25070 */
[----:B------:R-:W-:Y:S06]  /*0f50*/  @!P0 BRA `(.L_x_32) ;  /* 0x0000000000908947 */ /* 0x000fec0003800000 */
[----:B------:R-:W1:Y:S01]  /*0f60*/  LDC.64 R8, c[0x0][0x380] ;  /* 0x0000e000ff087b82 */ /* 0x000e620000000a00 */
[----:B0-----:R-:W-:-:S04]  /*0f70*/  IMAD R7, R5, R2, R3 ;  /* 0x0000000205077224 */ /* 0x001fc800078e0203 */
[----:B-1----:R-:W-:-:S05]  /*0f80*/  IMAD.WIDE R8, R7, 0x8, R8 ;  /* 0x0000000807087825 */ /* 0x002fca00078e0208 */
        /* <DEDUP_REMOVED lines=13> */
[-C--:B--2---:R-:W-:Y:S01]  /*1060*/  FMUL R17, R16, R11.reuse ;  /* 0x0000000b10117220 */ /* 0x084fe20000400000 */
[----:B0-----:R-:W-:-:S03]  /*1070*/  FMUL R21, R20, R11 ;  /* 0x0000000b14157220 */ /* 0x001fc60000400000 */
[-C--:B------:R-:W-:Y:S01]  /*1080*/  FFMA R20, R20, R10.reuse, -R17 ;  /* 0x0000000a14147223 */ /* 0x080fe20000000811 */
        /* <DEDUP_REMOVED lines=12> */
[-C--:B--2---:R-:W-:Y:S01]  /*1150*/  FMUL R23, R4, R17.reuse ;  /* 0x0000001104177220 */ /* 0x084fe20000400000 */
[----:B-1----:R-:W-:-:S03]  /*1160*/  FMUL R17, R6, R17 ;  /* 0x0000001106117220 */ /* 0x002fc60000400000 */
[-C--:B0-----:R-:W-:Y:S01]  /*1170*/  FFMA R8, R6, R16.reuse, -R23 ;  /* 0x0000001006087223 */ /* 0x081fe20000000817 */
[----:B------:R-:W-:-:S05]  /*1180*/  FFMA R9, R4, R16, R17 ;  /* 0x0000001004097223 */ /* 0x000fca0000000011 */
[----:B------:R1:W-:Y:S02]  /*1190*/  STG.E.64 desc[UR8][R10.64], R8 ;  /* 0x000000080a007986 */ /* 0x0003e4000c101b08 */
.L_x_32:
[----:B------:R-:W-:Y:S05]  /*11a0*/  @P1 EXIT ;  /* 0x000000000000194d */ /* 0x000fea0003800000 */
[----:B0-----:R-:W0:Y:S01]  /*11b0*/  LDC.64 R6, c[0x0][0x380] ;  /* 0x0000e000ff067b82 */ /* 0x001e220000000a00 */
[----:B------:R-:W-:-:S04]  /*11c0*/  IMAD R3, R5, R2, R3 ;  /* 0x0000000205037224 */ /* 0x000fc800078e0203 */
[----:B0-----:R-:W-:-:S05]  /*11d0*/  IMAD.WIDE R2, R3, 0x8, R6 ;  /* 0x0000000803027825 */ /* 0x001fca00078e0206 */
[----:B------:R-:W2:Y:S01]  /*11e0*/  LDG.E.64 R6, desc[UR8][R2.64] ;  /* 0x0000000802067981 */ /* 0x000ea2000c1e1b00 */
[----:B------:R-:W-:Y:S01]  /*11f0*/  MOV R0, 0x400 ;  /* 0x0000040000007802 */ /* 0x000fe20000000f00 */
[----:B-1----:R-:W0:Y:S03]  /*1200*/  S2R R9, SR_CgaCtaId ;  /* 0x0000000000097919 */ /* 0x002e260000008800 */
[----:B0-----:R-:W-:-:S04]  /*1210*/  LEA R0, R9, R0, 0x18 ;  /* 0x0000000009007211 */ /* 0x001fc800078ec0ff */
[----:B------:R-:W-:-:S06]  /*1220*/  LEA R0, R5, R0, 0x2 ;  /* 0x0000000005007211 */ /* 0x000fcc00078e10ff */
[----:B------:R-:W0:Y:S02]  /*1230*/  LDS R0, [R0] ;  /* 0x0000000000007984 */ /* 0x000e240000000800 */
        /* <DEDUP_REMOVED lines=11> */
[----:B------:R-:W-:Y:S01]  /*12f0*/  STG.E.64 desc[UR8][R2.64], R10 ;  /* 0x0000000a02007986 */ /* 0x000fe2000c101b08 */
[----:B------:R-:W-:Y:S05]  /*1300*/  EXIT ;  /* 0x000000000000794d */ /* 0x000fea0003800000 */
.L_x_33:
        /* <DEDUP_REMOVED lines=15> */
.L_x_39:


//--------------------- .text._Z42transpose_and_cast_uint8_t_to_padded_floatPhPfiii --------------------------
	.section	.text._Z42transpose_and_cast_uint8_t_to_padded_floatPhPfiii,"ax",@progbits
	.align	128
        .global         _Z42transpose_and_cast_uint8_t_to_padded_floatPhPfiii
        .type           _Z42transpose_and_cast_uint8_t_to_padded_floatPhPfiii,@function
        .size           _Z42transpose_and_cast_uint8_t_to_padded_floatPhPfiii,(.L_x_40 - _Z42transpose_and_cast_uint8_t_to_padded_floatPhPfiii)
        .other          _Z42transpose_and_cast_uint8_t_to_padded_floatPhPfiii,@"STO_CUDA_ENTRY STV_DEFAULT"
_Z42transpose_and_cast_uint8_t_to_padded_floatPhPfiii:
.text._Z42transpose_and_cast_uint8_t_to_padded_floatPhPfiii:
[----:B------:R-:W-:Y:S01]  /*0000*/  LDC R1, c[0x0][0x37c] ;  /* 0x0000df00ff017b82 */ /* 0x000fe20000000800 */
[----:B------:R-:W0:Y:S07]  /*0010*/  S2R R2, SR_TID.Y ;  /* 0x0000000000027919 */ /* 0x000e2e0000002200 */
[----:B------:R-:W1:Y:S01]  /*0020*/  LDC R0, c[0x0][0x360] ;  /* 0x0000d800ff007b82 */ /* 0x000e620000000800 */
[----:B------:R-:W2:Y:S01]  /*0030*/  LDCU.64 UR6, c[0x0][0x390] ;  /* 0x00007200ff0677ac */ /* 0x000ea20008000a00 */
[----:B------:R-:W1:Y:S06]  /*0040*/  S2R R3, SR_TID.X ;  /* 0x0000000000037919 */ /* 0x000e6c0000002100 */
[----:B------:R-:W0:Y:S08]  /*0050*/  S2UR UR5, SR_CTAID.Y ;  /* 0x00000000000579c3 */ /* 0x000e300000002600 */
[----:B------:R-:W0:Y:S08]  /*0060*/  LDC R7, c[0x0][0x364] ;  /* 0x0000d900ff077b82 */ /* 0x000e300000000800 */
[----:B------:R-:W1:Y:S01]  /*0070*/  S2UR UR4, SR_CTAID.X ;  /* 0x00000000000479c3 */ /* 0x000e620000002500 */
[----:B0-----:R-:W-:-:S05]  /*0080*/  IMAD R7, R7, UR5, R2 ;  /* 0x0000000507077c24 */ /* 0x001fca000f8e0202 */
[----:B--2---:R-:W-:Y:S01]  /*0090*/  ISETP.GE.AND P0, PT, R7, UR6, PT ;  /* 0x0000000607007c0c */ /* 0x004fe2000bf06270 */
[----:B-1----:R-:W-:-:S05]  /*00a0*/  IMAD R0, R0, UR4, R3 ;  /* 0x0000000400007c24 */ /* 0x002fca000f8e0203 */
[----:B------:R-:W-:-:S13]  /*00b0*/  ISETP.GE.OR P0, PT, R0, UR7, P0 ;  /* 0x0000000700007c0c */ /* 0x000fda0008706670 */
[----:B------:R-:W-:Y:S05]  /*00c0*/  @P0 EXIT ;  /* 0x000000000000094d */ /* 0x000fea0003800000 */
[----:B------:R-:W0:Y:S01]  /*00d0*/  LDCU.64 UR8, c[0x0][0x380] ;  /* 0x00007000ff0877ac */ /* 0x000e220008000a00 */
[----:B------:R-:W-:Y:S01]  /*00e0*/  IMAD R2, R0, UR6, R7 ;  /* 0x0000000600027c24 */ /* 0x000fe2000f8e0207 */
[----:B------:R-:W1:Y:S01]  /*00f0*/  LDCU.64 UR4, c[0x0][0x358] ;  /* 0x00006b00ff0477ac */ /* 0x000e620008000a00 */
[----:B------:R-:W2:Y:S03]  /*0100*/  LDCU UR7, c[0x0][0x398] ;  /* 0x00007300ff0777ac */ /* 0x000ea60008000800 */
[----:B0-----:R-:W-:-:S04]  /*0110*/  IADD3 R4, P0, PT, R2, UR8, RZ ;  /* 0x0000000802047c10 */ /* 0x001fc8000ff1e0ff */
[----:B------:R-:W-:Y:S02]  /*0120*/  LEA.HI.X.SX32 R5, R2, UR9, 0x1, P0 ;  /* 0x0000000902057c11 */ /* 0x000fe400080f0eff */
[----:B------:R-:W0:Y:S03]  /*0130*/  LDC.64 R2, c[0x0][0x388] ;  /* 0x0000e200ff027b82 */ /* 0x000e260000000a00 */
[----:B-1----:R-:W3:Y:S01]  /*0140*/  LDG.E.U8 R4, desc[UR4][R4.64] ;  /* 0x0000000404047981 */ /* 0x002ee2000c1e1100 */
[----:B--2---:R-:W-:-:S04]  /*0150*/  IMAD R7, R7, UR7, R0 ;  /* 0x0000000707077c24 */ /* 0x004fc8000f8e0200 */
[----:B0-----:R-:W-:Y:S01]  /*0160*/  IMAD.WIDE R2, R7, 0x4, R2 ;  /* 0x0000000407027825 */ /* 0x001fe200078e0202 */
[----:B---3--:R-:W-:-:S05]  /*0170*/  I2FP.F32.U32 R7, R4 ;  /* 0x0000000400077245 */ /* 0x008fca0000201000 */
[----:B------:R-:W-:Y:S01]  /*0180*/  STG.E desc[UR4][R2.64], R7 ;  /* 0x0000000702007986 */ /* 0x000fe2000c101904 */
[----:B------:R-:W-:Y:S05]  /*0190*/  EXIT ;  /* 0x000000000000794d */ /* 0x000fea0003800000 */
.L_x_34:
        /* <DEDUP_REMOVED lines=14> */
.L_x_40:


//--------------------- .nv.shared._Z23pulscan_recursiveBoxcarPfP6float2lii --------------------------
	.section	.nv.shared._Z23pulscan_recursiveBoxcarPfP6float2lii,"aw",@nobits
	.sectionflags	@""
	.align	16
	.zero		1024


//--------------------- .nv.shared.reserved.0     --------------------------
	.section	.nv.shared.reserved.0,"aw",@nobits
	.weak		__nv_reservedSMEM_offset_0_alias
	.size		__nv_reservedSMEM_offset_0_alias, 0, 64
	.other		__nv_reservedSMEM_offset_0_alias,@"STO_CUDA_RESERVED_SHARED STV_DEFAULT"
__nv_reservedSMEM_offset_0_alias:
	.zero		0
	.zero		64


//--------------------- .nv.shared._Z30complexSquaredMagnitudeInPlacePfl --------------------------
	.section	.nv.shared._Z30complexSquaredMagnitudeInPlacePfl,"aw",@nobits
	.sectionflags	@""
	.align	16
	.zero		1024


//--------------------- .nv.shared._Z19sum_across_channelsP6float2S0_ii --------------------------
	.section	.nv.shared._Z19sum_across_channelsP6float2S0_ii,"aw",@nobits
	.sectionflags	@""
	.align	16
	.zero		1024


//--------------------- .nv.shared._Z27rotate_spectrum_channelwiseP6float2ifPfi --------------------------
	.section	.nv.shared._Z27rotate_spectrum_channelwiseP6float2ifPfi,"aw",@nobits
	.sectionflags	@""
	.align	16
.nv.shared._Z27rotate_spectrum_channelwiseP6float2ifPfi:
	.zero		17408


//--------------------- .nv.shared._Z42transpose_and_cast_uint8_t_to_padded_floatPhPfiii --------------------------
	.section	.nv.shared._Z42transpose_and_cast_uint8_t_to_padded_floatPhPfiii,"aw",@nobits
	.sectionflags	@""
	.align	16
	.zero		1024


//--------------------- .nv.constant0._Z23pulscan_recursiveBoxcarPfP6float2lii --------------------------
	.section	.nv.constant0._Z23pulscan_recursiveBoxcarPfP6float2lii,"a",@progbits
	.sectionflags	@""
	.align	4
.nv.constant0._Z23pulscan_recursiveBoxcarPfP6float2lii:
	.zero		928


//--------------------- .nv.constant0._Z30complexSquaredMagnitudeInPlacePfl --------------------------
	.section	.nv.constant0._Z30complexSquaredMagnitudeInPlacePfl,"a",@progbits
	.sectionflags	@""
	.align	4
.nv.constant0._Z30complexSquaredMagnitudeInPlacePfl:
	.zero		912


//--------------------- .nv.constant0._Z19sum_across_channelsP6float2S0_ii --------------------------
	.section	.nv.constant0._Z19sum_across_channelsP6float2S0_ii,"a",@progbits
	.sectionflags	@""
	.align	4
.nv.constant0._Z19sum_across_channelsP6float2S0_ii:
	.zero		920


//--------------------- .nv.constant0._Z27rotate_spectrum_channelwiseP6float2ifPfi --------------------------
	.section	.nv.constant0._Z27rotate_spectrum_channelwiseP6float2ifPfi,"a",@progbits
	.sectionflags	@""
	.align	4
.nv.constant0._Z27rotate_spectrum_channelwiseP6float2ifPfi:
	.zero		924


//--------------------- .nv.constant0._Z42transpose_and_cast_uint8_t_to_padded_floatPhPfiii --------------------------
	.section	.nv.constant0._Z42transpose_and_cast_uint8_t_to_padded_floatPhPfiii,"a",@progbits
	.sectionflags	@""
	.align	4
.nv.constant0._Z42transpose_and_cast_uint8_t_to_padded_floatPhPfiii:
	.zero		924


//--------------------- SYMBOLS --------------------------

	.type		.nv.reservedSmem.offset0,@object
	.size		.nv.reservedSmem.offset0,0x4
	.type		.nv.reservedSmem.cap,@object
	.size		.nv.reservedSmem.cap,0x4
